//
// Generated by NVIDIA NVVM Compiler
//
// Compiler Build ID: CL-36424714
// Cuda compilation tools, release 13.0, V13.0.88
// Based on NVVM 20.0.0
//

.version 9.0
.target sm_100
.address_size 64

	// .globl	_Z15compare_resumesPKjPKiiS0_iPd
// _ZZ15compare_resumesPKjPKiiS0_iPdE11match_count has been demoted
.global .align 1 .b8 _ZN34_INTERNAL_98129eda_4_k_cu_020c6d7f4cuda3std3__45__cpo5beginE[1];
.global .align 1 .b8 _ZN34_INTERNAL_98129eda_4_k_cu_020c6d7f4cuda3std3__45__cpo3endE[1];
.global .align 1 .b8 _ZN34_INTERNAL_98129eda_4_k_cu_020c6d7f4cuda3std3__45__cpo6cbeginE[1];
.global .align 1 .b8 _ZN34_INTERNAL_98129eda_4_k_cu_020c6d7f4cuda3std3__45__cpo4cendE[1];
.global .align 1 .b8 _ZN34_INTERNAL_98129eda_4_k_cu_020c6d7f4cuda3std3__45__cpo6rbeginE[1];
.global .align 1 .b8 _ZN34_INTERNAL_98129eda_4_k_cu_020c6d7f4cuda3std3__45__cpo4rendE[1];
.global .align 1 .b8 _ZN34_INTERNAL_98129eda_4_k_cu_020c6d7f4cuda3std3__45__cpo7crbeginE[1];
.global .align 1 .b8 _ZN34_INTERNAL_98129eda_4_k_cu_020c6d7f4cuda3std3__45__cpo5crendE[1];
.global .align 1 .b8 _ZN34_INTERNAL_98129eda_4_k_cu_020c6d7f4cuda3std3__436_GLOBAL__N__98129eda_4_k_cu_020c6d7f6ignoreE[1];
.global .align 1 .b8 _ZN34_INTERNAL_98129eda_4_k_cu_020c6d7f4cuda3std3__419piecewise_constructE[1];
.global .align 1 .b8 _ZN34_INTERNAL_98129eda_4_k_cu_020c6d7f4cuda3std3__48in_placeE[1];
.global .align 1 .b8 _ZN34_INTERNAL_98129eda_4_k_cu_020c6d7f4cuda3std3__420unreachable_sentinelE[1];
.global .align 1 .b8 _ZN34_INTERNAL_98129eda_4_k_cu_020c6d7f4cuda3std3__47nulloptE[1];
.global .align 1 .b8 _ZN34_INTERNAL_98129eda_4_k_cu_020c6d7f4cuda3std3__48unexpectE[1];
.global .align 1 .b8 _ZN34_INTERNAL_98129eda_4_k_cu_020c6d7f4cuda3std6ranges3__45__cpo4swapE[1];
.global .align 1 .b8 _ZN34_INTERNAL_98129eda_4_k_cu_020c6d7f4cuda3std6ranges3__45__cpo9iter_moveE[1];
.global .align 1 .b8 _ZN34_INTERNAL_98129eda_4_k_cu_020c6d7f4cuda3std6ranges3__45__cpo5beginE[1];
.global .align 1 .b8 _ZN34_INTERNAL_98129eda_4_k_cu_020c6d7f4cuda3std6ranges3__45__cpo3endE[1];
.global .align 1 .b8 _ZN34_INTERNAL_98129eda_4_k_cu_020c6d7f4cuda3std6ranges3__45__cpo6cbeginE[1];
.global .align 1 .b8 _ZN34_INTERNAL_98129eda_4_k_cu_020c6d7f4cuda3std6ranges3__45__cpo4cendE[1];
.global .align 1 .b8 _ZN34_INTERNAL_98129eda_4_k_cu_020c6d7f4cuda3std6ranges3__45__cpo7advanceE[1];
.global .align 1 .b8 _ZN34_INTERNAL_98129eda_4_k_cu_020c6d7f4cuda3std6ranges3__45__cpo9iter_swapE[1];
.global .align 1 .b8 _ZN34_INTERNAL_98129eda_4_k_cu_020c6d7f4cuda3std6ranges3__45__cpo4nextE[1];
.global .align 1 .b8 _ZN34_INTERNAL_98129eda_4_k_cu_020c6d7f4cuda3std6ranges3__45__cpo4prevE[1];
.global .align 1 .b8 _ZN34_INTERNAL_98129eda_4_k_cu_020c6d7f4cuda3std6ranges3__45__cpo4dataE[1];
.global .align 1 .b8 _ZN34_INTERNAL_98129eda_4_k_cu_020c6d7f4cuda3std6ranges3__45__cpo5cdataE[1];
.global .align 1 .b8 _ZN34_INTERNAL_98129eda_4_k_cu_020c6d7f4cuda3std6ranges3__45__cpo4sizeE[1];
.global .align 1 .b8 _ZN34_INTERNAL_98129eda_4_k_cu_020c6d7f4cuda3std6ranges3__45__cpo5ssizeE[1];
.global .align 1 .b8 _ZN34_INTERNAL_98129eda_4_k_cu_020c6d7f4cuda3std6ranges3__45__cpo8distanceE[1];
.global .align 1 .b8 _ZN34_INTERNAL_98129eda_4_k_cu_020c6d7f6thrust24THRUST_300001_SM_1000_NS8cuda_cub3parE[1];
.global .align 1 .b8 _ZN34_INTERNAL_98129eda_4_k_cu_020c6d7f6thrust24THRUST_300001_SM_1000_NS8cuda_cub10par_nosyncE[1];
.global .align 1 .b8 _ZN34_INTERNAL_98129eda_4_k_cu_020c6d7f6thrust24THRUST_300001_SM_1000_NS6system6detail10sequential3seqE[1];
.global .align 1 .b8 _ZN34_INTERNAL_98129eda_4_k_cu_020c6d7f6thrust24THRUST_300001_SM_1000_NS12placeholders2_1E[1];
.global .align 1 .b8 _ZN34_INTERNAL_98129eda_4_k_cu_020c6d7f6thrust24THRUST_300001_SM_1000_NS12placeholders2_2E[1];
.global .align 1 .b8 _ZN34_INTERNAL_98129eda_4_k_cu_020c6d7f6thrust24THRUST_300001_SM_1000_NS12placeholders2_3E[1];
.global .align 1 .b8 _ZN34_INTERNAL_98129eda_4_k_cu_020c6d7f6thrust24THRUST_300001_SM_1000_NS12placeholders2_4E[1];
.global .align 1 .b8 _ZN34_INTERNAL_98129eda_4_k_cu_020c6d7f6thrust24THRUST_300001_SM_1000_NS12placeholders2_5E[1];
.global .align 1 .b8 _ZN34_INTERNAL_98129eda_4_k_cu_020c6d7f6thrust24THRUST_300001_SM_1000_NS12placeholders2_6E[1];
.global .align 1 .b8 _ZN34_INTERNAL_98129eda_4_k_cu_020c6d7f6thrust24THRUST_300001_SM_1000_NS12placeholders2_7E[1];
.global .align 1 .b8 _ZN34_INTERNAL_98129eda_4_k_cu_020c6d7f6thrust24THRUST_300001_SM_1000_NS12placeholders2_8E[1];
.global .align 1 .b8 _ZN34_INTERNAL_98129eda_4_k_cu_020c6d7f6thrust24THRUST_300001_SM_1000_NS12placeholders2_9E[1];
.global .align 1 .b8 _ZN34_INTERNAL_98129eda_4_k_cu_020c6d7f6thrust24THRUST_300001_SM_1000_NS12placeholders3_10E[1];
.global .align 1 .b8 _ZN34_INTERNAL_98129eda_4_k_cu_020c6d7f6thrust24THRUST_300001_SM_1000_NS3seqE[1];
.extern .shared .align 16 .b8 s_target[];

.visible .entry _Z15compare_resumesPKjPKiiS0_iPd(
	.param .u64 .ptr .align 1 _Z15compare_resumesPKjPKiiS0_iPd_param_0,
	.param .u64 .ptr .align 1 _Z15compare_resumesPKjPKiiS0_iPd_param_1,
	.param .u32 _Z15compare_resumesPKjPKiiS0_iPd_param_2,
	.param .u64 .ptr .align 1 _Z15compare_resumesPKjPKiiS0_iPd_param_3,
	.param .u32 _Z15compare_resumesPKjPKiiS0_iPd_param_4,
	.param .u64 .ptr .align 1 _Z15compare_resumesPKjPKiiS0_iPd_param_5
)
{
	.reg .pred 	%p<12>;
	.reg .b32 	%r<33>;
	.reg .b64 	%rd<17>;
	.reg .b64 	%fd<10>;
	// demoted variable
	.shared .align 4 .u32 _ZZ15compare_resumesPKjPKiiS0_iPdE11match_count;
	ld.param.u64 	%rd3, [_Z15compare_resumesPKjPKiiS0_iPd_param_0];
	ld.param.u64 	%rd4, [_Z15compare_resumesPKjPKiiS0_iPd_param_1];
	ld.param.u32 	%r14, [_Z15compare_resumesPKjPKiiS0_iPd_param_2];
	ld.param.u64 	%rd5, [_Z15compare_resumesPKjPKiiS0_iPd_param_3];
	ld.param.u32 	%r15, [_Z15compare_resumesPKjPKiiS0_iPd_param_4];
	ld.param.u64 	%rd6, [_Z15compare_resumesPKjPKiiS0_iPd_param_5];
	mov.u32 	%r1, %tid.x;
	setp.ge.s32 	%p1, %r1, %r15;
	@%p1 bra 	$L__BB0_3;
	mov.u32 	%r2, %ntid.x;
	cvta.to.global.u64 	%rd1, %rd5;
	mov.u32 	%r18, s_target;
	mov.u32 	%r30, %r1;
$L__BB0_2:
	mul.wide.s32 	%rd7, %r30, 4;
	add.s64 	%rd8, %rd1, %rd7;
	ld.global.u32 	%r16, [%rd8];
	shl.b32 	%r17, %r30, 2;
	add.s32 	%r19, %r18, %r17;
	st.shared.u32 	[%r19], %r16;
	add.s32 	%r30, %r30, %r2;
	setp.lt.s32 	%p2, %r30, %r15;
	@%p2 bra 	$L__BB0_2;
$L__BB0_3:
	bar.sync 	0;
	mov.u32 	%r5, %ctaid.x;
	setp.gt.s32 	%p3, %r5, %r14;
	@%p3 bra 	$L__BB0_18;
	cvta.to.global.u64 	%rd9, %rd4;
	mul.wide.u32 	%rd10, %r5, 4;
	add.s64 	%rd11, %rd9, %rd10;
	ld.global.u32 	%r6, [%rd11];
	ld.global.u32 	%r20, [%rd11+4];
	sub.s32 	%r7, %r20, %r6;
	setp.ne.s32 	%p4, %r1, 0;
	@%p4 bra 	$L__BB0_6;
	mov.b32 	%r21, 0;
	st.shared.u32 	[_ZZ15compare_resumesPKjPKiiS0_iPdE11match_count], %r21;
$L__BB0_6:
	bar.sync 	0;
	setp.ge.s32 	%p5, %r1, %r7;
	@%p5 bra 	$L__BB0_14;
	setp.lt.s32 	%p6, %r15, 1;
	@%p6 bra 	$L__BB0_14;
	cvta.to.global.u64 	%rd2, %rd3;
	mov.u32 	%r8, %ntid.x;
	mov.u32 	%r25, s_target;
	mov.u32 	%r31, %r1;
$L__BB0_9:
	add.s32 	%r23, %r31, %r6;
	mul.wide.s32 	%rd12, %r23, 4;
	add.s64 	%rd13, %rd2, %rd12;
	ld.global.u32 	%r10, [%rd13];
	mov.b32 	%r32, 0;
$L__BB0_10:
	shl.b32 	%r24, %r32, 2;
	add.s32 	%r26, %r25, %r24;
	ld.shared.u32 	%r27, [%r26];
	setp.eq.s32 	%p7, %r10, %r27;
	@%p7 bra 	$L__BB0_12;
	add.s32 	%r32, %r32, 1;
	setp.eq.s32 	%p8, %r32, %r15;
	@%p8 bra 	$L__BB0_13;
	bra.uni 	$L__BB0_10;
$L__BB0_12:
	atom.shared.add.u32 	%r28, [_ZZ15compare_resumesPKjPKiiS0_iPdE11match_count], 1;
$L__BB0_13:
	add.s32 	%r31, %r31, %r8;
	setp.lt.s32 	%p9, %r31, %r7;
	@%p9 bra 	$L__BB0_9;
$L__BB0_14:
	setp.ne.s32 	%p10, %r1, 0;
	bar.sync 	0;
	@%p10 bra 	$L__BB0_18;
	cvt.rn.f64.s32 	%fd5, %r7;
	cvt.rn.f64.s32 	%fd6, %r15;
	mul.f64 	%fd1, %fd6, %fd5;
	setp.leu.f64 	%p11, %fd1, 0d0000000000000000;
	mov.f64 	%fd9, 0d0000000000000000;
	@%p11 bra 	$L__BB0_17;
	sqrt.rn.f64 	%fd7, %fd1;
	ld.shared.u32 	%r29, [_ZZ15compare_resumesPKjPKiiS0_iPdE11match_count];
	cvt.rn.f64.s32 	%fd8, %r29;
	div.rn.f64 	%fd9, %fd8, %fd7;
$L__BB0_17:
	cvta.to.global.u64 	%rd14, %rd6;
	mul.wide.u32 	%rd15, %r5, 8;
	add.s64 	%rd16, %rd14, %rd15;
	st.global.f64 	[%rd16], %fd9;
$L__BB0_18:
	ret;

}
	// .globl	_ZN3cub18CUB_300001_SM_10006detail11EmptyKernelIvEEvv
.visible .entry _ZN3cub18CUB_300001_SM_10006detail11EmptyKernelIvEEvv()
{


	ret;

}


// ===== COMPILED SASS (sm_100) =====

	.target	sm_100

	.elftype	@"ET_EXEC"


//--------------------- .note.nv.tkinfo           --------------------------
	.section	.note.nv.tkinfo,"",@"SHT_NOTE"
	.sectionflags	@"SHF_NOTE_NV_TKINFO"
	.tkinfo
        /*0018*/ 	.word	0x00000002
        /*0030*/ 	.string	""
        /*0030*/ 	.string	"ptxas"
        /*0030*/ 	.string	"Cuda compilation tools, release 13.0, V13.0.88"
        /*0030*/ 	.string	"Build cuda_13.0.r13.0/compiler.36424714_0"
        /*0030*/ 	.string	"-arch sm_100 -m 64 "



//--------------------- .note.nv.cuinfo           --------------------------
	.section	.note.nv.cuinfo,"",@"SHT_NOTE"
	.sectionflags	@"SHF_NOTE_NV_CUINFO"
        /*0018*/ 	.short	0x0002
        /*001a*/ 	.short	0x0064
        /*001c*/ 	.short	0x0082
	.zero		2


//--------------------- .nv.info                  --------------------------
	.section	.nv.info,"",@"SHT_CUDA_INFO"
	.align	4


	//----- nvinfo : EIATTR_REGCOUNT
	.align		4
        /*0000*/ 	.byte	0x04, 0x2f
        /*0002*/ 	.short	(.L_44 - .L_43)
	.align		4
.L_43:
        /*0004*/ 	.word	index@(_Z15compare_resumesPKjPKiiS0_iPd)
        /*0008*/ 	.word	0x00000019


	//----- nvinfo : EIATTR_FRAME_SIZE
	.align		4
.L_44:
        /*000c*/ 	.byte	0x04, 0x11
        /*000e*/ 	.short	(.L_46 - .L_45)
	.align		4
.L_45:
        /*0010*/ 	.word	index@($__internal_1_$__cuda_sm20_dsqrt_rn_f64_mediumpath_v1)
        /*0014*/ 	.word	0x00000000


	//----- nvinfo : EIATTR_FRAME_SIZE
	.align		4
.L_46:
        /*0018*/ 	.byte	0x04, 0x11
        /*001a*/ 	.short	(.L_48 - .L_47)
	.align		4
.L_47:
        /*001c*/ 	.word	index@($__internal_0_$__cuda_sm20_div_rn_f64_full)
        /*0020*/ 	.word	0x00000000


	//----- nvinfo : EIATTR_FRAME_SIZE
	.align		4
.L_48:
        /*0024*/ 	.byte	0x04, 0x11
        /*0026*/ 	.short	(.L_50 - .L_49)
	.align		4
.L_49:
        /*0028*/ 	.word	index@(_Z15compare_resumesPKjPKiiS0_iPd)
        /*002c*/ 	.word	0x00000000


	//----- nvinfo : EIATTR_REGCOUNT
	.align		4
.L_50:
        /*0030*/ 	.byte	0x04, 0x2f
        /*0032*/ 	.short	(.L_52 - .L_51)
	.align		4
.L_51:
        /*0034*/ 	.word	index@(_ZN3cub18CUB_300001_SM_10006detail11EmptyKernelIvEEvv)
        /*0038*/ 	.word	0x00000004


	//----- nvinfo : EIATTR_FRAME_SIZE
	.align		4
.L_52:
        /*003c*/ 	.byte	0x04, 0x11
        /*003e*/ 	.short	(.L_54 - .L_53)
	.align		4
.L_53:
        /*0040*/ 	.word	index@(_ZN3cub18CUB_300001_SM_10006detail11EmptyKernelIvEEvv)
        /*0044*/ 	.word	0x00000000


	//----- nvinfo : EIATTR_MIN_STACK_SIZE
	.align		4
.L_54:
        /*0048*/ 	.byte	0x04, 0x12
        /*004a*/ 	.short	(.L_56 - .L_55)
	.align		4
.L_55:
        /*004c*/ 	.word	index@(_ZN3cub18CUB_300001_SM_10006detail11EmptyKernelIvEEvv)
        /*0050*/ 	.word	0x00000000


	//----- nvinfo : EIATTR_MIN_STACK_SIZE
	.align		4
.L_56:
        /*0054*/ 	.byte	0x04, 0x12
        /*0056*/ 	.short	(.L_58 - .L_57)
	.align		4
.L_57:
        /*0058*/ 	.word	index@(_Z15compare_resumesPKjPKiiS0_iPd)
        /*005c*/ 	.word	0x00000000
.L_58:


//--------------------- .nv.compat                --------------------------
	.section	.nv.compat,"",@"SHT_CUDA_COMPAT_INFO"
	.align	4
        /*0000*/ 	.byte	0x02, 0x09, 0x00, 0x00, 0x02, 0x02, 0x01, 0x00, 0x02, 0x05, 0x05, 0x00, 0x03, 0x07, 0x01, 0x01
        /*0010*/ 	.byte	0x02, 0x03, 0x00, 0x00, 0x02, 0x06, 0x01, 0x00, 0x04, 0x0b, 0x08, 0x00, 0x01, 0x00, 0x00, 0x00
        /*0020*/ 	.byte	0x00, 0x00, 0x00, 0x00


//--------------------- .nv.info._ZN3cub18CUB_300001_SM_10006detail11EmptyKernelIvEEvv --------------------------
	.section	.nv.info._ZN3cub18CUB_300001_SM_10006detail11EmptyKernelIvEEvv,"",@"SHT_CUDA_INFO"
	.sectionflags	@""
	.align	4


	//----- nvinfo : EIATTR_CUDA_API_VERSION
	.align		4
        /*0000*/ 	.byte	0x04, 0x37
        /*0002*/ 	.short	(.L_60 - .L_59)
.L_59:
        /*0004*/ 	.word	0x00000082


	//----- nvinfo : EIATTR_SPARSE_MMA_MASK
	.align		4
.L_60:
        /*0008*/ 	.byte	0x03, 0x50
        /*000a*/ 	.short	0x0000


	//----- nvinfo : EIATTR_MAXREG_COUNT
	.align		4
        /*000c*/ 	.byte	0x03, 0x1b
        /*000e*/ 	.short	0x00ff


	//----- nvinfo : EIATTR_MERCURY_ISA_VERSION
	.align		4
        /*0010*/ 	.byte	0x03, 0x5f
        /*0012*/ 	.short	0x0101


	//----- nvinfo : EIATTR_VRC_CTA_INIT_COUNT
	.align		4
        /*0014*/ 	.byte	0x02, 0x4a
	.zero		1
	.zero		1


	//----- nvinfo : EIATTR_EXIT_INSTR_OFFSETS
	.align		4
        /*0018*/ 	.byte	0x04, 0x1c
        /*001a*/ 	.short	(.L_62 - .L_61)


	//   ....[0]....
.L_61:
        /*001c*/ 	.word	0x00000010


	//----- nvinfo : EIATTR_SW_WAR
	.align		4
.L_62:
        /*0020*/ 	.byte	0x04, 0x36
        /*0022*/ 	.short	(.L_64 - .L_63)
.L_63:
        /*0024*/ 	.word	0x00000008
.L_64:


//--------------------- .nv.info._Z15compare_resumesPKjPKiiS0_iPd --------------------------
	.section	.nv.info._Z15compare_resumesPKjPKiiS0_iPd,"",@"SHT_CUDA_INFO"
	.sectionflags	@""
	.align	4


	//----- nvinfo : EIATTR_CUDA_API_VERSION
	.align		4
        /*0000*/ 	.byte	0x04, 0x37
        /*0002*/ 	.short	(.L_66 - .L_65)
.L_65:
        /*0004*/ 	.word	0x00000082


	//----- nvinfo : EIATTR_KPARAM_INFO
	.align		4
.L_66:
        /*0008*/ 	.byte	0x04, 0x17
        /*000a*/ 	.short	(.L_68 - .L_67)
.L_67:
        /*000c*/ 	.word	0x00000000
        /*0010*/ 	.short	0x0005
        /*0012*/ 	.short	0x0028
        /*0014*/ 	.byte	0x00, 0xf5, 0x21, 0x00


	//----- nvinfo : EIATTR_KPARAM_INFO
	.align		4
.L_68:
        /*0018*/ 	.byte	0x04, 0x17
        /*001a*/ 	.short	(.L_70 - .L_69)
.L_69:
        /*001c*/ 	.word	0x00000000
        /*0020*/ 	.short	0x0004
        /*0022*/ 	.short	0x0020
        /*0024*/ 	.byte	0x00, 0xf0, 0x11, 0x00


	//----- nvinfo : EIATTR_KPARAM_INFO
	.align		4
.L_70:
        /*0028*/ 	.byte	0x04, 0x17
        /*002a*/ 	.short	(.L_72 - .L_71)
.L_71:
        /*002c*/ 	.word	0x00000000
        /*0030*/ 	.short	0x0003
        /*0032*/ 	.short	0x0018
        /*0034*/ 	.byte	0x00, 0xf5, 0x21, 0x00


	//----- nvinfo : EIATTR_KPARAM_INFO
	.align		4
.L_72:
        /*0038*/ 	.byte	0x04, 0x17
        /*003a*/ 	.short	(.L_74 - .L_73)
.L_73:
        /*003c*/ 	.word	0x00000000
        /*0040*/ 	.short	0x0002
        /*0042*/ 	.short	0x0010
        /*0044*/ 	.byte	0x00, 0xf0, 0x11, 0x00


	//----- nvinfo : EIATTR_KPARAM_INFO
	.align		4
.L_74:
        /*0048*/ 	.byte	0x04, 0x17
        /*004a*/ 	.short	(.L_76 - .L_75)
.L_75:
        /*004c*/ 	.word	0x00000000
        /*0050*/ 	.short	0x0001
        /*0052*/ 	.short	0x0008
        /*0054*/ 	.byte	0x00, 0xf5, 0x21, 0x00


	//----- nvinfo : EIATTR_KPARAM_INFO
	.align		4
.L_76:
        /*0058*/ 	.byte	0x04, 0x17
        /*005a*/ 	.short	(.L_78 - .L_77)
.L_77:
        /*005c*/ 	.word	0x00000000
        /*0060*/ 	.short	0x0000
        /*0062*/ 	.short	0x0000
        /*0064*/ 	.byte	0x00, 0xf5, 0x21, 0x00


	//----- nvinfo : EIATTR_SPARSE_MMA_MASK
	.align		4
.L_78:
        /*0068*/ 	.byte	0x03, 0x50
        /*006a*/ 	.short	0x0000


	//----- nvinfo : EIATTR_MAXREG_COUNT
	.align		4
        /*006c*/ 	.byte	0x03, 0x1b
        /*006e*/ 	.short	0x00ff


	//----- nvinfo : EIATTR_NUM_BARRIERS
	.align		4
        /*0070*/ 	.byte	0x02, 0x4c
        /*0072*/ 	.byte	0x01
	.zero		1


	//----- nvinfo : EIATTR_MERCURY_ISA_VERSION
	.align		4
        /*0074*/ 	.byte	0x03, 0x5f
        /*0076*/ 	.short	0x0101


	//----- nvinfo : EIATTR_VRC_CTA_INIT_COUNT
	.align		4
        /*0078*/ 	.byte	0x02, 0x4a
	.zero		1
	.zero		1


	//----- nvinfo : EIATTR_EXIT_INSTR_OFFSETS
	.align		4
        /*007c*/ 	.byte	0x04, 0x1c
        /*007e*/ 	.short	(.L_80 - .L_79)


	//   ....[0]....
.L_79:
        /*0080*/ 	.word	0x000001a0


	//   ....[1]....
        /*0084*/ 	.word	0x00000510


	//   ....[2]....
        /*0088*/ 	.word	0x00000830


	//----- nvinfo : EIATTR_CRS_STACK_SIZE
	.align		4
.L_80:
        /*008c*/ 	.byte	0x04, 0x1e
        /*008e*/ 	.short	(.L_82 - .L_81)
.L_81:
        /*0090*/ 	.word	0x00000000


	//----- nvinfo : EIATTR_CBANK_PARAM_SIZE
	.align		4
.L_82:
        /*0094*/ 	.byte	0x03, 0x19
        /*0096*/ 	.short	0x0030


	//----- nvinfo : EIATTR_PARAM_CBANK
	.align		4
        /*0098*/ 	.byte	0x04, 0x0a
        /*009a*/ 	.short	(.L_84 - .L_83)
	.align		4
.L_83:
        /*009c*/ 	.word	index@(.nv.constant0._Z15compare_resumesPKjPKiiS0_iPd)
        /*00a0*/ 	.short	0x0380
        /*00a2*/ 	.short	0x0030


	//----- nvinfo : EIATTR_SW_WAR
	.align		4
.L_84:
        /*00a4*/ 	.byte	0x04, 0x36
        /*00a6*/ 	.short	(.L_86 - .L_85)
.L_85:
        /*00a8*/ 	.word	0x00000008
.L_86:


//--------------------- .nv.callgraph             --------------------------
	.section	.nv.callgraph,"",@"SHT_CUDA_CALLGRAPH"
	.align	4
	.sectionentsize	8
	.align		4
        /*0000*/ 	.word	0x00000000
	.align		4
        /*0004*/ 	.word	0xffffffff
	.align		4
        /*0008*/ 	.word	0x00000000
	.align		4
        /*000c*/ 	.word	0xfffffffe
	.align		4
        /*0010*/ 	.word	0x00000000
	.align		4
        /*0014*/ 	.word	0xfffffffd
	.align		4
        /*0018*/ 	.word	0x00000000
	.align		4
        /*001c*/ 	.word	0xfffffffc


//--------------------- .nv.constant4             --------------------------
	.section	.nv.constant4,"a",@progbits
	.align	8
	.align		8
.nv.constant4:
        /*0000*/ 	.dword	_ZN34_INTERNAL_98129eda_4_k_cu_020c6d7f4cuda3std3__45__cpo5beginE
	.align		8
        /*0008*/ 	.dword	_ZN34_INTERNAL_98129eda_4_k_cu_020c6d7f4cuda3std3__45__cpo3endE
	.align		8
        /*0010*/ 	.dword	_ZN34_INTERNAL_98129eda_4_k_cu_020c6d7f4cuda3std3__45__cpo6cbeginE
	.align		8
        /*0018*/ 	.dword	_ZN34_INTERNAL_98129eda_4_k_cu_020c6d7f4cuda3std3__45__cpo4cendE
	.align		8
        /*0020*/ 	.dword	_ZN34_INTERNAL_98129eda_4_k_cu_020c6d7f4cuda3std3__45__cpo6rbeginE
	.align		8
        /*0028*/ 	.dword	_ZN34_INTERNAL_98129eda_4_k_cu_020c6d7f4cuda3std3__45__cpo4rendE
	.align		8
        /*0030*/ 	.dword	_ZN34_INTERNAL_98129eda_4_k_cu_020c6d7f4cuda3std3__45__cpo7crbeginE
	.align		8
        /*0038*/ 	.dword	_ZN34_INTERNAL_98129eda_4_k_cu_020c6d7f4cuda3std3__45__cpo5crendE
	.align		8
        /*0040*/ 	.dword	_ZN34_INTERNAL_98129eda_4_k_cu_020c6d7f4cuda3std3__436_GLOBAL__N__98129eda_4_k_cu_020c6d7f6ignoreE
	.align		8
        /*0048*/ 	.dword	_ZN34_INTERNAL_98129eda_4_k_cu_020c6d7f4cuda3std3__419piecewise_constructE
	.align		8
        /*0050*/ 	.dword	_ZN34_INTERNAL_98129eda_4_k_cu_020c6d7f4cuda3std3__48in_placeE
	.align		8
        /*0058*/ 	.dword	_ZN34_INTERNAL_98129eda_4_k_cu_020c6d7f4cuda3std3__420unreachable_sentinelE
	.align		8
        /*0060*/ 	.dword	_ZN34_INTERNAL_98129eda_4_k_cu_020c6d7f4cuda3std3__47nulloptE
	.align		8
        /*0068*/ 	.dword	_ZN34_INTERNAL_98129eda_4_k_cu_020c6d7f4cuda3std3__48unexpectE
	.align		8
        /*0070*/ 	.dword	_ZN34_INTERNAL_98129eda_4_k_cu_020c6d7f4cuda3std6ranges3__45__cpo4swapE
	.align		8
        /*0078*/ 	.dword	_ZN34_INTERNAL_98129eda_4_k_cu_020c6d7f4cuda3std6ranges3__45__cpo9iter_moveE
	.align		8
        /*0080*/ 	.dword	_ZN34_INTERNAL_98129eda_4_k_cu_020c6d7f4cuda3std6ranges3__45__cpo5beginE
	.align		8
        /*0088*/ 	.dword	_ZN34_INTERNAL_98129eda_4_k_cu_020c6d7f4cuda3std6ranges3__45__cpo3endE
	.align		8
        /*0090*/ 	.dword	_ZN34_INTERNAL_98129eda_4_k_cu_020c6d7f4cuda3std6ranges3__45__cpo6cbeginE
	.align		8
        /*0098*/ 	.dword	_ZN34_INTERNAL_98129eda_4_k_cu_020c6d7f4cuda3std6ranges3__45__cpo4cendE
	.align		8
        /*00a0*/ 	.dword	_ZN34_INTERNAL_98129eda_4_k_cu_020c6d7f4cuda3std6ranges3__45__cpo7advanceE
	.align		8
        /*00a8*/ 	.dword	_ZN34_INTERNAL_98129eda_4_k_cu_020c6d7f4cuda3std6ranges3__45__cpo9iter_swapE
	.align		8
        /*00b0*/ 	.dword	_ZN34_INTERNAL_98129eda_4_k_cu_020c6d7f4cuda3std6ranges3__45__cpo4nextE
	.align		8
        /*00b8*/ 	.dword	_ZN34_INTERNAL_98129eda_4_k_cu_020c6d7f4cuda3std6ranges3__45__cpo4prevE
	.align		8
        /*00c0*/ 	.dword	_ZN34_INTERNAL_98129eda_4_k_cu_020c6d7f4cuda3std6ranges3__45__cpo4dataE
	.align		8
        /*00c8*/ 	.dword	_ZN34_INTERNAL_98129eda_4_k_cu_020c6d7f4cuda3std6ranges3__45__cpo5cdataE
	.align		8
        /*00d0*/ 	.dword	_ZN34_INTERNAL_98129eda_4_k_cu_020c6d7f4cuda3std6ranges3__45__cpo4sizeE
	.align		8
        /*00d8*/ 	.dword	_ZN34_INTERNAL_98129eda_4_k_cu_020c6d7f4cuda3std6ranges3__45__cpo5ssizeE
	.align		8
        /*00e0*/ 	.dword	_ZN34_INTERNAL_98129eda_4_k_cu_020c6d7f4cuda3std6ranges3__45__cpo8distanceE
	.align		8
        /*00e8*/ 	.dword	_ZN34_INTERNAL_98129eda_4_k_cu_020c6d7f6thrust24THRUST_300001_SM_1000_NS8cuda_cub3parE
	.align		8
        /*00f0*/ 	.dword	_ZN34_INTERNAL_98129eda_4_k_cu_020c6d7f6thrust24THRUST_300001_SM_1000_NS8cuda_cub10par_nosyncE
	.align		8
        /*00f8*/ 	.dword	_ZN34_INTERNAL_98129eda_4_k_cu_020c6d7f6thrust24THRUST_300001_SM_1000_NS6system6detail10sequential3seqE
	.align		8
        /*0100*/ 	.dword	_ZN34_INTERNAL_98129eda_4_k_cu_020c6d7f6thrust24THRUST_300001_SM_1000_NS12placeholders2_1E
	.align		8
        /*0108*/ 	.dword	_ZN34_INTERNAL_98129eda_4_k_cu_020c6d7f6thrust24THRUST_300001_SM_1000_NS12placeholders2_2E
	.align		8
        /*0110*/ 	.dword	_ZN34_INTERNAL_98129eda_4_k_cu_020c6d7f6thrust24THRUST_300001_SM_1000_NS12placeholders2_3E
	.align		8
        /*0118*/ 	.dword	_ZN34_INTERNAL_98129eda_4_k_cu_020c6d7f6thrust24THRUST_300001_SM_1000_NS12placeholders2_4E
	.align		8
        /*0120*/ 	.dword	_ZN34_INTERNAL_98129eda_4_k_cu_020c6d7f6thrust24THRUST_300001_SM_1000_NS12placeholders2_5E
	.align		8
        /*0128*/ 	.dword	_ZN34_INTERNAL_98129eda_4_k_cu_020c6d7f6thrust24THRUST_300001_SM_1000_NS12placeholders2_6E
	.align		8
        /*0130*/ 	.dword	_ZN34_INTERNAL_98129eda_4_k_cu_020c6d7f6thrust24THRUST_300001_SM_1000_NS12placeholders2_7E
	.align		8
        /*0138*/ 	.dword	_ZN34_INTERNAL_98129eda_4_k_cu_020c6d7f6thrust24THRUST_300001_SM_1000_NS12placeholders2_8E
	.align		8
        /*0140*/ 	.dword	_ZN34_INTERNAL_98129eda_4_k_cu_020c6d7f6thrust24THRUST_300001_SM_1000_NS12placeholders2_9E
	.align		8
        /*0148*/ 	.dword	_ZN34_INTERNAL_98129eda_4_k_cu_020c6d7f6thrust24THRUST_300001_SM_1000_NS12placeholders3_10E
	.align		8
        /*0150*/ 	.dword	_ZN34_INTERNAL_98129eda_4_k_cu_020c6d7f6thrust24THRUST_300001_SM_1000_NS3seqE


//--------------------- .text._ZN3cub18CUB_300001_SM_10006detail11EmptyKernelIvEEvv --------------------------
	.section	.text._ZN3cub18CUB_300001_SM_10006detail11EmptyKernelIvEEvv,"ax",@progbits
	.align	128
        .global         _ZN3cub18CUB_300001_SM_10006detail11EmptyKernelIvEEvv
        .type           _ZN3cub18CUB_300001_SM_10006detail11EmptyKernelIvEEvv,@function
        .size           _ZN3cub18CUB_300001_SM_10006detail11EmptyKernelIvEEvv,(.L_x_23 - _ZN3cub18CUB_300001_SM_10006detail11EmptyKernelIvEEvv)
        .other          _ZN3cub18CUB_300001_SM_10006detail11EmptyKernelIvEEvv,@"STO_CUDA_ENTRY STV_DEFAULT"
_ZN3cub18CUB_300001_SM_10006detail11EmptyKernelIvEEvv:
.text._ZN3cub18CUB_300001_SM_10006detail11EmptyKernelIvEEvv:
[----:B------:R-:W-:Y:S01]  /*0000*/  LDC R1, c[0x0][0x37c] ;  /* 0x0000df00ff017b82 */ /* 0x000fe20000000800 */
[----:B------:R-:W-:Y:S05]  /*0010*/  EXIT ;  /* 0x000000000000794d */ /* 0x000fea0003800000 */
.L_x_0:
[----:B------:R-:W-:-:S00]  /*0020*/  BRA `(.L_x_0) ;  /* 0xfffffffc00fc7947 */ /* 0x000fc0000383ffff */
[----:B------:R-:W-:-:S00]  /*0030*/  NOP ;  /* 0x0000000000007918 */ /* 0x000fc00000000000 */
        /* <DEDUP_REMOVED lines=12> */
.L_x_23:


//--------------------- .text._Z15compare_resumesPKjPKiiS0_iPd --------------------------
	.section	.text._Z15compare_resumesPKjPKiiS0_iPd,"ax",@progbits
	.align	128
        .global         _Z15compare_resumesPKjPKiiS0_iPd
        .type           _Z15compare_resumesPKjPKiiS0_iPd,@function
        .size           _Z15compare_resumesPKjPKiiS0_iPd,(.L_x_22 - _Z15compare_resumesPKjPKiiS0_iPd)
        .other          _Z15compare_resumesPKjPKiiS0_iPd,@"STO_CUDA_ENTRY STV_DEFAULT"
_Z15compare_resumesPKjPKiiS0_iPd:
.text._Z15compare_resumesPKjPKiiS0_iPd:
[----:B------:R-:W-:Y:S01]  /*0000*/  LDC R1, c[0x0][0x37c] ;  /* 0x0000df00ff017b82 */ /* 0x000fe20000000800 */
[----:B------:R-:W0:Y:S07]  /*0010*/  S2R R2, SR_TID.X ;  /* 0x0000000000027919 */ /* 0x000e2e0000002100 */
[----:B------:R-:W0:Y:S01]  /*0020*/  LDC R13, c[0x0][0x3a0] ;  /* 0x0000e800ff0d7b82 */ /* 0x000e220000000800 */
[----:B------:R-:W1:Y:S01]  /*0030*/  LDCU.64 UR6, c[0x0][0x358] ;  /* 0x00006b00ff0677ac */ /* 0x000e620008000a00 */
[----:B------:R-:W-:Y:S01]  /*0040*/  BSSY.RECONVERGENT B0, `(.L_x_1) ;  /* 0x0000012000007945 */ /* 0x000fe20003800200 */
[----:B------:R-:W2:Y:S01]  /*0050*/  S2R R0, SR_CTAID.X ;  /* 0x0000000000007919 */ /* 0x000ea20000002500 */
[----:B0-----:R-:W-:-:S13]  /*0060*/  ISETP.GE.AND P0, PT, R2, R13, PT ;  /* 0x0000000d0200720c */ /* 0x001fda0003f06270 */
[----:B-12---:R-:W-:Y:S05]  /*0070*/  @P0 BRA `(.L_x_2) ;  /* 0x0000000000380947 */ /* 0x006fea0003800000 */
[----:B------:R-:W0:Y:S01]  /*0080*/  S2R R4, SR_CgaCtaId ;  /* 0x0000000000047919 */ /* 0x000e220000008800 */
[----:B------:R-:W1:Y:S01]  /*0090*/  LDC R11, c[0x0][0x360] ;  /* 0x0000d800ff0b7b82 */ /* 0x000e620000000800 */
[----:B------:R-:W-:Y:S01]  /*00a0*/  MOV R3, 0x400 ;  /* 0x0000040000037802 */ /* 0x000fe20000000f00 */
[----:B------:R-:W-:-:S04]  /*00b0*/  IMAD.MOV.U32 R8, RZ, RZ, R2 ;  /* 0x000000ffff087224 */ /* 0x000fc800078e0002 */
[----:B------:R-:W-:Y:S02]  /*00c0*/  VIADD R3, R3, 0x10 ;  /* 0x0000001003037836 */ /* 0x000fe40000000000 */
[----:B------:R-:W2:Y:S03]  /*00d0*/  LDC.64 R6, c[0x0][0x398] ;  /* 0x0000e600ff067b82 */ /* 0x000ea60000000a00 */
[----:B0-----:R-:W-:-:S07]  /*00e0*/  LEA R3, R4, R3, 0x18 ;  /* 0x0000000304037211 */ /* 0x001fce00078ec0ff */
.L_x_3:
[----:B0-2---:R-:W-:-:S06]  /*00f0*/  IMAD.WIDE R4, R8, 0x4, R6 ;  /* 0x0000000408047825 */ /* 0x005fcc00078e0206 */
[----:B------:R-:W2:Y:S01]  /*0100*/  LDG.E R4, desc[UR6][R4.64] ;  /* 0x0000000604047981 */ /* 0x000ea2000c1e1900 */
[----:B------:R-:W-:Y:S02]  /*0110*/  IMAD R9, R8, 0x4, R3 ;  /* 0x0000000408097824 */ /* 0x000fe400078e0203 */
[----:B-1----:R-:W-:-:S05]  /*0120*/  IMAD.IADD R8, R11, 0x1, R8 ;  /* 0x000000010b087824 */ /* 0x002fca00078e0208 */
[----:B------:R-:W-:Y:S01]  /*0130*/  ISETP.GE.AND P0, PT, R8, R13, PT ;  /* 0x0000000d0800720c */ /* 0x000fe20003f06270 */
[----:B--2---:R0:W-:-:S12]  /*0140*/  STS [R9], R4 ;  /* 0x0000000409007388 */ /* 0x0041d80000000800 */
[----:B------:R-:W-:Y:S05]  /*0150*/  @!P0 BRA `(.L_x_3) ;  /* 0xfffffffc00e48947 */ /* 0x000fea000383ffff */
.L_x_2:
[----:B------:R-:W-:Y:S05]  /*0160*/  BSYNC.RECONVERGENT B0 ;  /* 0x0000000000007941 */ /* 0x000fea0003800200 */
.L_x_1:
[----:B------:R-:W1:Y:S01]  /*0170*/  LDCU UR4, c[0x0][0x390] ;  /* 0x00007200ff0477ac */ /* 0x000e620008000800 */
[----:B------:R-:W-:Y:S01]  /*0180*/  BAR.SYNC.DEFER_BLOCKING 0x0 ;  /* 0x0000000000007b1d */ /* 0x000fe20000010000 */
[----:B-1----:R-:W-:-:S13]  /*0190*/  ISETP.GT.AND P0, PT, R0, UR4, PT ;  /* 0x0000000400007c0c */ /* 0x002fda000bf04270 */
[----:B------:R-:W-:Y:S05]  /*01a0*/  @P0 EXIT ;  /* 0x000000000000094d */ /* 0x000fea0003800000 */
[----:B0-----:R-:W0:Y:S02]  /*01b0*/  LDC.64 R4, c[0x0][0x388] ;  /* 0x0000e200ff047b82 */ /* 0x001e240000000a00 */
[----:B0-----:R-:W-:-:S05]  /*01c0*/  IMAD.WIDE.U32 R4, R0, 0x4, R4 ;  /* 0x0000000400047825 */ /* 0x001fca00078e0004 */
[----:B------:R-:W2:Y:S04]  /*01d0*/  LDG.E R3, desc[UR6][R4.64] ;  /* 0x0000000604037981 */ /* 0x000ea8000c1e1900 */
[----:B------:R-:W2:Y:S01]  /*01e0*/  LDG.E R6, desc[UR6][R4.64+0x4] ;  /* 0x0000040604067981 */ /* 0x000ea2000c1e1900 */
[----:B------:R-:W-:-:S13]  /*01f0*/  ISETP.NE.AND P0, PT, R2, RZ, PT ;  /* 0x000000ff0200720c */ /* 0x000fda0003f05270 */
[----:B------:R-:W0:Y:S01]  /*0200*/  @!P0 S2R R8, SR_CgaCtaId ;  /* 0x0000000000088919 */ /* 0x000e220000008800 */
[----:B------:R-:W-:-:S04]  /*0210*/  @!P0 MOV R7, 0x400 ;  /* 0x0000040000078802 */ /* 0x000fc80000000f00 */
[----:B0-----:R-:W-:-:S05]  /*0220*/  @!P0 LEA R7, R8, R7, 0x18 ;  /* 0x0000000708078211 */ /* 0x001fca00078ec0ff */
[----:B------:R0:W-:Y:S01]  /*0230*/  @!P0 STS [R7], RZ ;  /* 0x000000ff07008388 */ /* 0x0001e20000000800 */
[----:B------:R-:W-:Y:S01]  /*0240*/  BAR.SYNC.DEFER_BLOCKING 0x0 ;  /* 0x0000000000007b1d */ /* 0x000fe20000010000 */
[----:B------:R-:W-:Y:S01]  /*0250*/  ISETP.GE.AND P0, PT, R13, 0x1, PT ;  /* 0x000000010d00780c */ /* 0x000fe20003f06270 */
[----:B--2---:R-:W-:-:S05]  /*0260*/  IMAD.IADD R9, R6, 0x1, -R3 ;  /* 0x0000000106097824 */ /* 0x004fca00078e0a03 */
[----:B------:R-:W-:-:S13]  /*0270*/  ISETP.GE.OR P0, PT, R2, R9, !P0 ;  /* 0x000000090200720c */ /* 0x000fda0004706670 */
[----:B0-----:R-:W-:Y:S05]  /*0280*/  @P0 BRA `(.L_x_4) ;  /* 0x0000000000940947 */ /* 0x001fea0003800000 */
[----:B------:R-:W0:Y:S01]  /*0290*/  S2UR UR5, SR_CgaCtaId ;  /* 0x00000000000579c3 */ /* 0x000e220000008800 */
[----:B------:R-:W-:Y:S01]  /*02a0*/  UMOV UR4, 0x400 ;  /* 0x0000040000047882 */ /* 0x000fe20000000000 */
[----:B------:R-:W-:Y:S02]  /*02b0*/  IMAD.MOV.U32 R6, RZ, RZ, R2 ;  /* 0x000000ffff067224 */ /* 0x000fe400078e0002 */
[----:B------:R-:W-:-:S04]  /*02c0*/  IMAD.U32 R10, RZ, RZ, UR4 ;  /* 0x00000004ff0a7e24 */ /* 0x000fc8000f8e00ff */
[----:B------:R-:W1:Y:S01]  /*02d0*/  LDC R11, c[0x0][0x360] ;  /* 0x0000d800ff0b7b82 */ /* 0x000e620000000800 */
[----:B------:R-:W-:Y:S02]  /*02e0*/  VIADD R4, R10, 0x10 ;  /* 0x000000100a047836 */ /* 0x000fe40000000000 */
[----:B0-----:R-:W-:-:S05]  /*02f0*/  IMAD.U32 R13, RZ, RZ, UR5 ;  /* 0x00000005ff0d7e24 */ /* 0x001fca000f8e00ff */
[----:B------:R-:W-:-:S07]  /*0300*/  LEA R15, R13, R4, 0x18 ;  /* 0x000000040d0f7211 */ /* 0x000fce00078ec0ff */
.L_x_9:
[----:B0-----:R-:W0:Y:S01]  /*0310*/  LDC.64 R4, c[0x0][0x380] ;  /* 0x0000e000ff047b82 */ /* 0x001e220000000a00 */
[----:B------:R-:W-:-:S04]  /*0320*/  IMAD.IADD R7, R3, 0x1, R6 ;  /* 0x0000000103077824 */ /* 0x000fc800078e0206 */
[----:B0-----:R-:W-:-:S05]  /*0330*/  IMAD.WIDE R4, R7, 0x4, R4 ;  /* 0x0000000407047825 */ /* 0x001fca00078e0204 */
[----:B------:R-:W2:Y:S01]  /*0340*/  LDG.E R8, desc[UR6][R4.64] ;  /* 0x0000000604087981 */ /* 0x000ea2000c1e1900 */
[----:B------:R-:W-:Y:S01]  /*0350*/  LEA R7, R13, R10, 0x18 ;  /* 0x0000000a0d077211 */ /* 0x000fe200078ec0ff */
[----:B-1----:R-:W-:Y:S01]  /*0360*/  IMAD.IADD R6, R11, 0x1, R6 ;  /* 0x000000010b067824 */ /* 0x002fe200078e0206 */
[----:B------:R-:W-:Y:S05]  /*0370*/  YIELD ;  /* 0x0000000000007946 */ /* 0x000fea0003800000 */
[----:B------:R-:W2:Y:S01]  /*0380*/  LDS R7, [R7+0x10] ;  /* 0x0000100007077984 */ /* 0x000ea20000000800 */
[----:B------:R-:W-:Y:S01]  /*0390*/  BSSY.RECONVERGENT B0, `(.L_x_5) ;  /* 0x0000013000007945 */ /* 0x000fe20003800200 */
[----:B------:R-:W-:-:S02]  /*03a0*/  ISETP.GE.AND P0, PT, R6, R9, PT ;  /* 0x000000090600720c */ /* 0x000fc40003f06270 */
[----:B--2---:R-:W-:-:S13]  /*03b0*/  ISETP.NE.AND P1, PT, R8, R7, PT ;  /* 0x000000070800720c */ /* 0x004fda0003f25270 */
[----:B------:R-:W-:Y:S05]  /*03c0*/  @!P1 BRA `(.L_x_6) ;  /* 0x0000000000249947 */ /* 0x000fea0003800000 */
[----:B------:R-:W0:Y:S01]  /*03d0*/  LDC R7, c[0x0][0x3a0] ;  /* 0x0000e800ff077b82 */ /* 0x000e220000000800 */
[----:B------:R-:W-:-:S07]  /*03e0*/  IMAD.MOV.U32 R4, RZ, RZ, RZ ;  /* 0x000000ffff047224 */ /* 0x000fce00078e00ff */
.L_x_8:
[----:B------:R-:W-:-:S05]  /*03f0*/  VIADD R4, R4, 0x1 ;  /* 0x0000000104047836 */ /* 0x000fca0000000000 */
[----:B0-----:R-:W-:-:S13]  /*0400*/  ISETP.NE.AND P1, PT, R4, R7, PT ;  /* 0x000000070400720c */ /* 0x001fda0003f25270 */
[----:B------:R-:W-:Y:S05]  /*0410*/  @!P1 BRA `(.L_x_7) ;  /* 0x0000000000289947 */ /* 0x000fea0003800000 */
[----:B------:R-:W-:-:S06]  /*0420*/  IMAD R5, R4, 0x4, R15 ;  /* 0x0000000404057824 */ /* 0x000fcc00078e020f */
[----:B------:R-:W0:Y:S02]  /*0430*/  LDS R5, [R5] ;  /* 0x0000000005057984 */ /* 0x000e240000000800 */
[----:B0-----:R-:W-:-:S13]  /*0440*/  ISETP.NE.AND P1, PT, R8, R5, PT ;  /* 0x000000050800720c */ /* 0x001fda0003f25270 */
[----:B------:R-:W-:Y:S05]  /*0450*/  @P1 BRA `(.L_x_8) ;  /* 0xfffffffc00e41947 */ /* 0x000fea000383ffff */
.L_x_6:
[----:B------:R-:W0:Y:S01]  /*0460*/  S2UR UR5, SR_CgaCtaId ;  /* 0x00000000000579c3 */ /* 0x000e220000008800 */
[----:B------:R-:W-:Y:S02]  /*0470*/  UMOV UR4, 0x400 ;  /* 0x0000040000047882 */ /* 0x000fe40000000000 */
[----:B------:R-:W-:Y:S02]  /*0480*/  IMAD.U32 R10, RZ, RZ, UR4 ;  /* 0x00000004ff0a7e24 */ /* 0x000fe4000f8e00ff */
[----:B0-----:R-:W-:-:S05]  /*0490*/  IMAD.U32 R13, RZ, RZ, UR5 ;  /* 0x00000005ff0d7e24 */ /* 0x001fca000f8e00ff */
[----:B------:R-:W-:-:S05]  /*04a0*/  LEA R4, R13, R10, 0x18 ;  /* 0x0000000a0d047211 */ /* 0x000fca00078ec0ff */
[----:B------:R0:W-:Y:S02]  /*04b0*/  ATOMS.POPC.INC.32 RZ, [R4+URZ] ;  /* 0x0000000004ff7f8c */ /* 0x0001e4000d8000ff */
.L_x_7:
[----:B------:R-:W-:Y:S05]  /*04c0*/  BSYNC.RECONVERGENT B0 ;  /* 0x0000000000007941 */ /* 0x000fea0003800200 */
.L_x_5:
[----:B------:R-:W-:Y:S05]  /*04d0*/  @!P0 BRA `(.L_x_9) ;  /* 0xfffffffc008c8947 */ /* 0x000fea000383ffff */
.L_x_4:
[----:B------:R-:W-:Y:S05]  /*04e0*/  WARPSYNC.ALL ;  /* 0x0000000000007948 */ /* 0x000fea0003800000 */
[----:B------:R-:W-:Y:S01]  /*04f0*/  BAR.SYNC.DEFER_BLOCKING 0x0 ;  /* 0x0000000000007b1d */ /* 0x000fe20000010000 */
[----:B------:R-:W-:-:S13]  /*0500*/  ISETP.NE.AND P0, PT, R2, RZ, PT ;  /* 0x000000ff0200720c */ /* 0x000fda0003f05270 */
[----:B------:R-:W-:Y:S05]  /*0510*/  @P0 EXIT ;  /* 0x000000000000094d */ /* 0x000fea0003800000 */
[----:B------:R-:W1:Y:S01]  /*0520*/  LDCU UR4, c[0x0][0x3a0] ;  /* 0x00007400ff0477ac */ /* 0x000e620008000800 */
[----:B------:R-:W-:Y:S08]  /*0530*/  I2F.F64 R6, R9 ;  /* 0x0000000900067312 */ /* 0x000ff00000201c00 */
[----:B-1----:R-:W1:Y:S02]  /*0540*/  I2F.F64 R2, UR4 ;  /* 0x0000000400027d12 */ /* 0x002e640008201c00 */
[----:B-1----:R-:W-:Y:S01]  /*0550*/  DMUL R6, R6, R2 ;  /* 0x0000000206067228 */ /* 0x002fe20000000000 */
[----:B------:R-:W-:-:S07]  /*0560*/  CS2R R2, SRZ ;  /* 0x0000000000027805 */ /* 0x000fce000001ff00 */
[----:B------:R-:W-:-:S14]  /*0570*/  DSETP.GT.AND P0, PT, R6, RZ, PT ;  /* 0x000000ff0600722a */ /* 0x000fdc0003f04000 */
[----:B------:R-:W-:Y:S05]  /*0580*/  @!P0 BRA `(.L_x_10) ;  /* 0x00000000009c8947 */ /* 0x000fea0003800000 */
[----:B------:R-:W1:Y:S01]  /*0590*/  MUFU.RSQ64H R9, R7 ;  /* 0x0000000700097308 */ /* 0x000e620000001c00 */
[----:B------:R-:W-:Y:S02]  /*05a0*/  VIADD R8, R7, 0xfcb00000 ;  /* 0xfcb0000007087836 */ /* 0x000fe40000000000 */
[----:B0-----:R-:W-:Y:S02]  /*05b0*/  IMAD.MOV.U32 R4, RZ, RZ, 0x0 ;  /* 0x00000000ff047424 */ /* 0x001fe400078e00ff */
[----:B------:R-:W-:Y:S01]  /*05c0*/  IMAD.MOV.U32 R5, RZ, RZ, 0x3fd80000 ;  /* 0x3fd80000ff057424 */ /* 0x000fe200078e00ff */
[----:B------:R-:W-:Y:S01]  /*05d0*/  ISETP.GE.U32.AND P0, PT, R8, 0x7ca00000, PT ;  /* 0x7ca000000800780c */ /* 0x000fe20003f06070 */
[----:B-1----:R-:W-:-:S08]  /*05e0*/  DMUL R2, R8, R8 ;  /* 0x0000000808027228 */ /* 0x002fd00000000000 */
[----:B------:R-:W-:-:S08]  /*05f0*/  DFMA R2, R6, -R2, 1 ;  /* 0x3ff000000602742b */ /* 0x000fd00000000802 */
[----:B------:R-:W-:Y:S02]  /*0600*/  DFMA R4, R2, R4, 0.5 ;  /* 0x3fe000000204742b */ /* 0x000fe40000000004 */
[----:B------:R-:W-:-:S08]  /*0610*/  DMUL R2, R8, R2 ;  /* 0x0000000208027228 */ /* 0x000fd00000000000 */
[----:B------:R-:W-:-:S08]  /*0620*/  DFMA R10, R4, R2, R8 ;  /* 0x00000002040a722b */ /* 0x000fd00000000008 */
[----:B------:R-:W-:Y:S02]  /*0630*/  DMUL R12, R6, R10 ;  /* 0x0000000a060c7228 */ /* 0x000fe40000000000 */
[----:B------:R-:W-:Y:S02]  /*0640*/  VIADD R17, R11, 0xfff00000 ;  /* 0xfff000000b117836 */ /* 0x000fe40000000000 */
[----:B------:R-:W-:-:S04]  /*0650*/  IMAD.MOV.U32 R16, RZ, RZ, R10 ;  /* 0x000000ffff107224 */ /* 0x000fc800078e000a */
[----:B------:R-:W-:-:S08]  /*0660*/  DFMA R14, R12, -R12, R6 ;  /* 0x8000000c0c0e722b */ /* 0x000fd00000000006 */
[----:B------:R-:W-:Y:S01]  /*0670*/  DFMA R4, R14, R16, R12 ;  /* 0x000000100e04722b */ /* 0x000fe2000000000c */
[----:B------:R-:W-:Y:S10]  /*0680*/  @!P0 BRA `(.L_x_11) ;  /* 0x0000000000088947 */ /* 0x000ff40003800000 */
[----:B------:R-:W-:-:S07]  /*0690*/  MOV R2, 0x6b0 ;  /* 0x000006b000027802 */ /* 0x000fce0000000f00 */
[----:B------:R-:W-:Y:S05]  /*06a0*/  CALL.REL.NOINC `($__internal_1_$__cuda_sm20_dsqrt_rn_f64_mediumpath_v1) ;  /* 0x0000000400d87944 */ /* 0x000fea0003c00000 */
.L_x_11:
[----:B------:R-:W0:Y:S01]  /*06b0*/  S2UR UR5, SR_CgaCtaId ;  /* 0x00000000000579c3 */ /* 0x000e220000008800 */
[----:B------:R-:W-:Y:S01]  /*06c0*/  UMOV UR4, 0x400 ;  /* 0x0000040000047882 */ /* 0x000fe20000000000 */
[----:B------:R-:W1:Y:S01]  /*06d0*/  MUFU.RCP64H R3, R5 ;  /* 0x0000000500037308 */ /* 0x000e620000001800 */
[----:B------:R-:W-:-:S06]  /*06e0*/  IMAD.MOV.U32 R2, RZ, RZ, 0x1 ;  /* 0x00000001ff027424 */ /* 0x000fcc00078e00ff */
[----:B-1----:R-:W-:Y:S01]  /*06f0*/  DFMA R6, R2, -R4, 1 ;  /* 0x3ff000000206742b */ /* 0x002fe20000000804 */
[----:B0-----:R-:W-:-:S07]  /*0700*/  ULEA UR4, UR5, UR4, 0x18 ;  /* 0x0000000405047291 */ /* 0x001fce000f8ec0ff */
[----:B------:R-:W-:Y:S02]  /*0710*/  DFMA R6, R6, R6, R6 ;  /* 0x000000060606722b */ /* 0x000fe40000000006 */
[----:B------:R-:W0:Y:S06]  /*0720*/  LDS R8, [UR4] ;  /* 0x00000004ff087984 */ /* 0x000e2c0008000800 */
[----:B------:R-:W-:-:S08]  /*0730*/  DFMA R6, R2, R6, R2 ;  /* 0x000000060206722b */ /* 0x000fd00000000002 */
[----:B------:R-:W-:-:S08]  /*0740*/  DFMA R2, R6, -R4, 1 ;  /* 0x3ff000000602742b */ /* 0x000fd00000000804 */
[----:B------:R-:W-:Y:S01]  /*0750*/  DFMA R2, R6, R2, R6 ;  /* 0x000000020602722b */ /* 0x000fe20000000006 */
[----:B0-----:R-:W0:Y:S07]  /*0760*/  I2F.F64 R8, R8 ;  /* 0x0000000800087312 */ /* 0x001e2e0000201c00 */
[----:B0-----:R-:W-:Y:S01]  /*0770*/  DMUL R6, R8, R2 ;  /* 0x0000000208067228 */ /* 0x001fe20000000000 */
[----:B------:R-:W-:-:S07]  /*0780*/  FSETP.GEU.AND P1, PT, |R9|, 6.5827683646048100446e-37, PT ;  /* 0x036000000900780b */ /* 0x000fce0003f2e200 */
[----:B------:R-:W-:-:S08]  /*0790*/  DFMA R10, R6, -R4, R8 ;  /* 0x80000004060a722b */ /* 0x000fd00000000008 */
[----:B------:R-:W-:-:S10]  /*07a0*/  DFMA R2, R2, R10, R6 ;  /* 0x0000000a0202722b */ /* 0x000fd40000000006 */
[----:B------:R-:W-:-:S05]  /*07b0*/  FFMA R6, RZ, R5, R3 ;  /* 0x00000005ff067223 */ /* 0x000fca0000000003 */
[----:B------:R-:W-:-:S13]  /*07c0*/  FSETP.GT.AND P0, PT, |R6|, 1.469367938527859385e-39, PT ;  /* 0x001000000600780b */ /* 0x000fda0003f04200 */
[----:B------:R-:W-:Y:S05]  /*07d0*/  @P0 BRA P1, `(.L_x_10) ;  /* 0x0000000000080947 */ /* 0x000fea0000800000 */
[----:B------:R-:W-:-:S07]  /*07e0*/  MOV R6, 0x800 ;  /* 0x0000080000067802 */ /* 0x000fce0000000f00 */
[----:B------:R-:W-:Y:S05]  /*07f0*/  CALL.REL.NOINC `($__internal_0_$__cuda_sm20_div_rn_f64_full) ;  /* 0x0000000000107944 */ /* 0x000fea0003c00000 */
.L_x_10:
[----:B0-----:R-:W0:Y:S02]  /*0800*/  LDC.64 R4, c[0x0][0x3a8] ;  /* 0x0000ea00ff047b82 */ /* 0x001e240000000a00 */
[----:B0-----:R-:W-:-:S05]  /*0810*/  IMAD.WIDE.U32 R4, R0, 0x8, R4 ;  /* 0x0000000800047825 */ /* 0x001fca00078e0004 */
[----:B------:R-:W-:Y:S01]  /*0820*/  STG.E.64 desc[UR6][R4.64], R2 ;  /* 0x0000000204007986 */ /* 0x000fe2000c101b06 */
[----:B------:R-:W-:Y:S05]  /*0830*/  EXIT ;  /* 0x000000000000794d */ /* 0x000fea0003800000 */
        .weak           $__internal_0_$__cuda_sm20_div_rn_f64_full
        .type           $__internal_0_$__cuda_sm20_div_rn_f64_full,@function
        .size           $__internal_0_$__cuda_sm20_div_rn_f64_full,($__internal_1_$__cuda_sm20_dsqrt_rn_f64_mediumpath_v1 - $__internal_0_$__cuda_sm20_div_rn_f64_full)
$__internal_0_$__cuda_sm20_div_rn_f64_full:
[C---:B------:R-:W-:Y:S01]  /*0840*/  FSETP.GEU.AND P0, PT, |R5|.reuse, 1.469367938527859385e-39, PT ;  /* 0x001000000500780b */ /* 0x040fe20003f0e200 */
[----:B------:R-:W-:Y:S01]  /*0850*/  IMAD.MOV.U32 R10, RZ, RZ, 0x1 ;  /* 0x00000001ff0a7424 */ /* 0x000fe200078e00ff */
[C---:B------:R-:W-:Y:S01]  /*0860*/  LOP3.LUT R2, R5.reuse, 0x800fffff, RZ, 0xc0, !PT ;  /* 0x800fffff05027812 */ /* 0x040fe200078ec0ff */
[----:B------:R-:W-:Y:S01]  /*0870*/  IMAD.MOV.U32 R14, RZ, RZ, 0x1ca00000 ;  /* 0x1ca00000ff0e7424 */ /* 0x000fe200078e00ff */
[----:B------:R-:W-:Y:S02]  /*0880*/  LOP3.LUT R20, R5, 0x7ff00000, RZ, 0xc0, !PT ;  /* 0x7ff0000005147812 */ /* 0x000fe400078ec0ff */
[----:B------:R-:W-:Y:S01]  /*0890*/  LOP3.LUT R3, R2, 0x3ff00000, RZ, 0xfc, !PT ;  /* 0x3ff0000002037812 */ /* 0x000fe200078efcff */
[----:B------:R-:W-:-:S06]  /*08a0*/  IMAD.MOV.U32 R2, RZ, RZ, R4 ;  /* 0x000000ffff027224 */ /* 0x000fcc00078e0004 */
[----:B------:R-:W-:-:S06]  /*08b0*/  @!P0 DMUL R2, R4, 8.98846567431157953865e+307 ;  /* 0x7fe0000004028828 */ /* 0x000fcc0000000000 */
[----:B------:R-:W0:Y:S02]  /*08c0*/  MUFU.RCP64H R11, R3 ;  /* 0x00000003000b7308 */ /* 0x000e240000001800 */
[----:B0-----:R-:W-:-:S08]  /*08d0*/  DFMA R12, R10, -R2, 1 ;  /* 0x3ff000000a0c742b */ /* 0x001fd00000000802 */
[----:B------:R-:W-:-:S08]  /*08e0*/  DFMA R12, R12, R12, R12 ;  /* 0x0000000c0c0c722b */ /* 0x000fd0000000000c */
[----:B------:R-:W-:Y:S01]  /*08f0*/  DFMA R12, R10, R12, R10 ;  /* 0x0000000c0a0c722b */ /* 0x000fe2000000000a */
[----:B------:R-:W-:Y:S02]  /*0900*/  IMAD.MOV.U32 R11, RZ, RZ, R9 ;  /* 0x000000ffff0b7224 */ /* 0x000fe400078e0009 */
[----:B------:R-:W-:-:S03]  /*0910*/  IMAD.MOV.U32 R10, RZ, RZ, R8 ;  /* 0x000000ffff0a7224 */ /* 0x000fc600078e0008 */
[----:B------:R-:W-:Y:S02]  /*0920*/  LOP3.LUT R7, R11, 0x7ff00000, RZ, 0xc0, !PT ;  /* 0x7ff000000b077812 */ /* 0x000fe400078ec0ff */
[----:B------:R-:W-:Y:S01]  /*0930*/  DFMA R16, R12, -R2, 1 ;  /* 0x3ff000000c10742b */ /* 0x000fe20000000802 */
[----:B------:R-:W-:Y:S01]  /*0940*/  IMAD.MOV.U32 R8, RZ, RZ, R10 ;  /* 0x000000ffff087224 */ /* 0x000fe200078e000a */
[----:B------:R-:W-:Y:S01]  /*0950*/  ISETP.GE.U32.AND P1, PT, R7, R20, PT ;  /* 0x000000140700720c */ /* 0x000fe20003f26070 */
[----:B------:R-:W-:-:S03]  /*0960*/  IMAD.MOV.U32 R21, RZ, RZ, R7 ;  /* 0x000000ffff157224 */ /* 0x000fc600078e0007 */
[----:B------:R-:W-:Y:S02]  /*0970*/  SEL R9, R14, 0x63400000, !P1 ;  /* 0x634000000e097807 */ /* 0x000fe40004800000 */
[----:B------:R-:W-:Y:S01]  /*0980*/  DFMA R12, R12, R16, R12 ;  /* 0x000000100c0c722b */ /* 0x000fe2000000000c */
[----:B------:R-:W-:Y:S02]  /*0990*/  FSETP.GEU.AND P1, PT, |R11|, 1.469367938527859385e-39, PT ;  /* 0x001000000b00780b */ /* 0x000fe40003f2e200 */
[----:B------:R-:W-:-:S11]  /*09a0*/  LOP3.LUT R9, R9, 0x800fffff, R11, 0xf8, !PT ;  /* 0x800fffff09097812 */ /* 0x000fd600078ef80b */
[----:B------:R-:W-:Y:S05]  /*09b0*/  @P1 BRA `(.L_x_12) ;  /* 0x0000000000201947 */ /* 0x000fea0003800000 */
[----:B------:R-:W-:-:S04]  /*09c0*/  LOP3.LUT R16, R5, 0x7ff00000, RZ, 0xc0, !PT ;  /* 0x7ff0000005107812 */ /* 0x000fc800078ec0ff */
[----:B------:R-:W-:Y:S01]  /*09d0*/  ISETP.GE.U32.AND P1, PT, R7, R16, PT ;  /* 0x000000100700720c */ /* 0x000fe20003f26070 */
[----:B------:R-:W-:-:S03]  /*09e0*/  IMAD.MOV.U32 R16, RZ, RZ, RZ ;  /* 0x000000ffff107224 */ /* 0x000fc600078e00ff */
[----:B------:R-:W-:-:S04]  /*09f0*/  SEL R15, R14, 0x63400000, !P1 ;  /* 0x634000000e0f7807 */ /* 0x000fc80004800000 */
[----:B------:R-:W-:-:S04]  /*0a00*/  LOP3.LUT R15, R15, 0x80000000, R11, 0xf8, !PT ;  /* 0x800000000f0f7812 */ /* 0x000fc800078ef80b */
[----:B------:R-:W-:-:S06]  /*0a10*/  LOP3.LUT R17, R15, 0x100000, RZ, 0xfc, !PT ;  /* 0x001000000f117812 */ /* 0x000fcc00078efcff */
[----:B------:R-:W-:-:S10]  /*0a20*/  DFMA R8, R8, 2, -R16 ;  /* 0x400000000808782b */ /* 0x000fd40000000810 */
[----:B------:R-:W-:-:S07]  /*0a30*/  LOP3.LUT R21, R9, 0x7ff00000, RZ, 0xc0, !PT ;  /* 0x7ff0000009157812 */ /* 0x000fce00078ec0ff */
.L_x_12:
[----:B------:R-:W-:Y:S01]  /*0a40*/  @!P0 LOP3.LUT R20, R3, 0x7ff00000, RZ, 0xc0, !PT ;  /* 0x7ff0000003148812 */ /* 0x000fe200078ec0ff */
[----:B------:R-:W-:Y:S01]  /*0a50*/  VIADD R15, R21, 0xffffffff ;  /* 0xffffffff150f7836 */ /* 0x000fe20000000000 */
[----:B------:R-:W-:-:S03]  /*0a60*/  DMUL R16, R12, R8 ;  /* 0x000000080c107228 */ /* 0x000fc60000000000 */
[----:B------:R-:W-:Y:S01]  /*0a70*/  VIADD R22, R20, 0xffffffff ;  /* 0xffffffff14167836 */ /* 0x000fe20000000000 */
[----:B------:R-:W-:-:S04]  /*0a80*/  ISETP.GT.U32.AND P0, PT, R15, 0x7feffffe, PT ;  /* 0x7feffffe0f00780c */ /* 0x000fc80003f04070 */
[----:B------:R-:W-:Y:S01]  /*0a90*/  ISETP.GT.U32.OR P0, PT, R22, 0x7feffffe, P0 ;  /* 0x7feffffe1600780c */ /* 0x000fe20000704470 */
[----:B------:R-:W-:-:S08]  /*0aa0*/  DFMA R18, R16, -R2, R8 ;  /* 0x800000021012722b */ /* 0x000fd00000000008 */
[----:B------:R-:W-:-:S04]  /*0ab0*/  DFMA R12, R12, R18, R16 ;  /* 0x000000120c0c722b */ /* 0x000fc80000000010 */
[----:B------:R-:W-:Y:S07]  /*0ac0*/  @P0 BRA `(.L_x_13) ;  /* 0x00000000006c0947 */ /* 0x000fee0003800000 */
[----:B------:R-:W-:-:S04]  /*0ad0*/  LOP3.LUT R16, R5, 0x7ff00000, RZ, 0xc0, !PT ;  /* 0x7ff0000005107812 */ /* 0x000fc800078ec0ff */
[CC--:B------:R-:W-:Y:S02]  /*0ae0*/  VIADDMNMX R10, R7.reuse, -R16.reuse, 0xb9600000, !PT ;  /* 0xb9600000070a7446 */ /* 0x0c0fe40007800910 */
[----:B------:R-:W-:Y:S02]  /*0af0*/  ISETP.GE.U32.AND P0, PT, R7, R16, PT ;  /* 0x000000100700720c */ /* 0x000fe40003f06070 */
[----:B------:R-:W-:Y:S02]  /*0b00*/  VIMNMX R10, PT, PT, R10, 0x46a00000, PT ;  /* 0x46a000000a0a7848 */ /* 0x000fe40003fe0100 */
[----:B------:R-:W-:-:S05]  /*0b10*/  SEL R7, R14, 0x63400000, !P0 ;  /* 0x634000000e077807 */ /* 0x000fca0004000000 */
[----:B------:R-:W-:Y:S02]  /*0b20*/  IMAD.IADD R7, R10, 0x1, -R7 ;  /* 0x000000010a077824 */ /* 0x000fe400078e0a07 */
[----:B------:R-:W-:Y:S02]  /*0b30*/  IMAD.MOV.U32 R10, RZ, RZ, RZ ;  /* 0x000000ffff0a7224 */ /* 0x000fe400078e00ff */
[----:B------:R-:W-:-:S06]  /*0b40*/  VIADD R11, R7, 0x7fe00000 ;  /* 0x7fe00000070b7836 */ /* 0x000fcc0000000000 */
[----:B------:R-:W-:-:S10]  /*0b50*/  DMUL R14, R12, R10 ;  /* 0x0000000a0c0e7228 */ /* 0x000fd40000000000 */
[----:B------:R-:W-:-:S13]  /*0b60*/  FSETP.GTU.AND P0, PT, |R15|, 1.469367938527859385e-39, PT ;  /* 0x001000000f00780b */ /* 0x000fda0003f0c200 */
[----:B------:R-:W-:Y:S05]  /*0b70*/  @P0 BRA `(.L_x_14) ;  /* 0x0000000000940947 */ /* 0x000fea0003800000 */
[----:B------:R-:W-:Y:S01]  /*0b80*/  DFMA R2, R12, -R2, R8 ;  /* 0x800000020c02722b */ /* 0x000fe20000000008 */
[----:B------:R-:W-:-:S09]  /*0b90*/  IMAD.MOV.U32 R10, RZ, RZ, RZ ;  /* 0x000000ffff0a7224 */ /* 0x000fd200078e00ff */
[C---:B------:R-:W-:Y:S02]  /*0ba0*/  FSETP.NEU.AND P0, PT, R3.reuse, RZ, PT ;  /* 0x000000ff0300720b */ /* 0x040fe40003f0d000 */
[----:B------:R-:W-:-:S04]  /*0bb0*/  LOP3.LUT R5, R3, 0x80000000, R5, 0x48, !PT ;  /* 0x8000000003057812 */ /* 0x000fc800078e4805 */
[----:B------:R-:W-:-:S07]  /*0bc0*/  LOP3.LUT R11, R5, R11, RZ, 0xfc, !PT ;  /* 0x0000000b050b7212 */ /* 0x000fce00078efcff */
[----:B------:R-:W-:Y:S05]  /*0bd0*/  @!P0 BRA `(.L_x_14) ;  /* 0x00000000007c8947 */ /* 0x000fea0003800000 */
[----:B------:R-:W-:Y:S01]  /*0be0*/  IMAD.MOV R3, RZ, RZ, -R7 ;  /* 0x000000ffff037224 */ /* 0x000fe200078e0a07 */
[----:B------:R-:W-:Y:S01]  /*0bf0*/  DMUL.RP R10, R12, R10 ;  /* 0x0000000a0c0a7228 */ /* 0x000fe20000008000 */
[----:B------:R-:W-:-:S06]  /*0c00*/  IMAD.MOV.U32 R2, RZ, RZ, RZ ;  /* 0x000000ffff027224 */ /* 0x000fcc00078e00ff */
[----:B------:R-:W-:-:S03]  /*0c10*/  DFMA R2, R14, -R2, R12 ;  /* 0x800000020e02722b */ /* 0x000fc6000000000c */
[----:B------:R-:W-:-:S03]  /*0c20*/  LOP3.LUT R5, R11, R5, RZ, 0x3c, !PT ;  /* 0x000000050b057212 */ /* 0x000fc600078e3cff */
[----:B------:R-:W-:-:S04]  /*0c30*/  IADD3 R2, PT, PT, -R7, -0x43300000, RZ ;  /* 0xbcd0000007027810 */ /* 0x000fc80007ffe1ff */
[----:B------:R-:W-:-:S04]  /*0c40*/  FSETP.NEU.AND P0, PT, |R3|, R2, PT ;  /* 0x000000020300720b */ /* 0x000fc80003f0d200 */
[----:B------:R-:W-:Y:S02]  /*0c50*/  FSEL R14, R10, R14, !P0 ;  /* 0x0000000e0a0e7208 */ /* 0x000fe40004000000 */
[----:B------:R-:W-:Y:S01]  /*0c60*/  FSEL R15, R5, R15, !P0 ;  /* 0x0000000f050f7208 */ /* 0x000fe20004000000 */
[----:B------:R-:W-:Y:S06]  /*0c70*/  BRA `(.L_x_14) ;  /* 0x0000000000547947 */ /* 0x000fec0003800000 */
.L_x_13:
[----:B------:R-:W-:-:S14]  /*0c80*/  DSETP.NAN.AND P0, PT, R10, R10, PT ;  /* 0x0000000a0a00722a */ /* 0x000fdc0003f08000 */
[----:B------:R-:W-:Y:S05]  /*0c90*/  @P0 BRA `(.L_x_15) ;  /* 0x0000000000440947 */ /* 0x000fea0003800000 */
[----:B------:R-:W-:-:S14]  /*0ca0*/  DSETP.NAN.AND P0, PT, R4, R4, PT ;  /* 0x000000040400722a */ /* 0x000fdc0003f08000 */
[----:B------:R-:W-:Y:S05]  /*0cb0*/  @P0 BRA `(.L_x_16) ;  /* 0x0000000000300947 */ /* 0x000fea0003800000 */
[----:B------:R-:W-:Y:S01]  /*0cc0*/  ISETP.NE.AND P0, PT, R21, R20, PT ;  /* 0x000000141500720c */ /* 0x000fe20003f05270 */
[----:B------:R-:W-:Y:S02]  /*0cd0*/  IMAD.MOV.U32 R14, RZ, RZ, 0x0 ;  /* 0x00000000ff0e7424 */ /* 0x000fe400078e00ff */
[----:B------:R-:W-:-:S10]  /*0ce0*/  IMAD.MOV.U32 R15, RZ, RZ, -0x80000 ;  /* 0xfff80000ff0f7424 */ /* 0x000fd400078e00ff */
[----:B------:R-:W-:Y:S05]  /*0cf0*/  @!P0 BRA `(.L_x_14) ;  /* 0x0000000000348947 */ /* 0x000fea0003800000 */
[----:B------:R-:W-:Y:S02]  /*0d00*/  ISETP.NE.AND P0, PT, R21, 0x7ff00000, PT ;  /* 0x7ff000001500780c */ /* 0x000fe40003f05270 */
[----:B------:R-:W-:Y:S02]  /*0d10*/  LOP3.LUT R15, R11, 0x80000000, R5, 0x48, !PT ;  /* 0x800000000b0f7812 */ /* 0x000fe400078e4805 */
[----:B------:R-:W-:-:S13]  /*0d20*/  ISETP.EQ.OR P0, PT, R20, RZ, !P0 ;  /* 0x000000ff1400720c */ /* 0x000fda0004702670 */
[----:B------:R-:W-:Y:S01]  /*0d30*/  @P0 LOP3.LUT R2, R15, 0x7ff00000, RZ, 0xfc, !PT ;  /* 0x7ff000000f020812 */ /* 0x000fe200078efcff */
[----:B------:R-:W-:Y:S02]  /*0d40*/  @!P0 IMAD.MOV.U32 R14, RZ, RZ, RZ ;  /* 0x000000ffff0e8224 */ /* 0x000fe400078e00ff */
[----:B------:R-:W-:Y:S02]  /*0d50*/  @P0 IMAD.MOV.U32 R14, RZ, RZ, RZ ;  /* 0x000000ffff0e0224 */ /* 0x000fe400078e00ff */
[----:B------:R-:W-:Y:S01]  /*0d60*/  @P0 IMAD.MOV.U32 R15, RZ, RZ, R2 ;  /* 0x000000ffff0f0224 */ /* 0x000fe200078e0002 */
[----:B------:R-:W-:Y:S06]  /*0d70*/  BRA `(.L_x_14) ;  /* 0x0000000000147947 */ /* 0x000fec0003800000 */
.L_x_16:
[----:B------:R-:W-:Y:S01]  /*0d80*/  LOP3.LUT R15, R5, 0x80000, RZ, 0xfc, !PT ;  /* 0x00080000050f7812 */ /* 0x000fe200078efcff */
[----:B------:R-:W-:Y:S01]  /*0d90*/  IMAD.MOV.U32 R14, RZ, RZ, R4 ;  /* 0x000000ffff0e7224 */ /* 0x000fe200078e0004 */
[----:B------:R-:W-:Y:S06]  /*0da0*/  BRA `(.L_x_14) ;  /* 0x0000000000087947 */ /* 0x000fec0003800000 */
.L_x_15:
[----:B------:R-:W-:Y:S01]  /*0db0*/  LOP3.LUT R15, R11, 0x80000, RZ, 0xfc, !PT ;  /* 0x000800000b0f7812 */ /* 0x000fe200078efcff */
[----:B------:R-:W-:-:S07]  /*0dc0*/  IMAD.MOV.U32 R14, RZ, RZ, R10 ;  /* 0x000000ffff0e7224 */ /* 0x000fce00078e000a */
.L_x_14:
[----:B------:R-:W-:Y:S02]  /*0dd0*/  IMAD.MOV.U32 R7, RZ, RZ, 0x0 ;  /* 0x00000000ff077424 */ /* 0x000fe400078e00ff */
[----:B------:R-:W-:Y:S02]  /*0de0*/  IMAD.MOV.U32 R2, RZ, RZ, R14 ;  /* 0x000000ffff027224 */ /* 0x000fe400078e000e */
[----:B------:R-:W-:Y:S01]  /*0df0*/  IMAD.MOV.U32 R3, RZ, RZ, R15 ;  /* 0x000000ffff037224 */ /* 0x000fe200078e000f */
[----:B------:R-:W-:Y:S06]  /*0e00*/  RET.REL.NODEC R6 `(_Z15compare_resumesPKjPKiiS0_iPd) ;  /* 0xfffffff0067c7950 */ /* 0x000fec0003c3ffff */
        .weak           $__internal_1_$__cuda_sm20_dsqrt_rn_f64_mediumpath_v1
        .type           $__internal_1_$__cuda_sm20_dsqrt_rn_f64_mediumpath_v1,@function
        .size           $__internal_1_$__cuda_sm20_dsqrt_rn_f64_mediumpath_v1,(.L_x_22 - $__internal_1_$__cuda_sm20_dsqrt_rn_f64_mediumpath_v1)
$__internal_1_$__cuda_sm20_dsqrt_rn_f64_mediumpath_v1:
[----:B------:R-:W-:Y:S01]  /*0e10*/  ISETP.GE.U32.AND P0, PT, R8, -0x3400000, PT ;  /* 0xfcc000000800780c */ /* 0x000fe20003f06070 */
[----:B------:R-:W-:-:S12]  /*0e20*/  IMAD.MOV.U32 R11, RZ, RZ, R17 ;  /* 0x000000ffff0b7224 */ /* 0x000fd800078e0011 */
[----:B------:R-:W-:Y:S05]  /*0e30*/  @!P0 BRA `(.L_x_17) ;  /* 0x0000000000208947 */ /* 0x000fea0003800000 */
[----:B------:R-:W-:-:S10]  /*0e40*/  DFMA.RM R10, R14, R10, R12 ;  /* 0x0000000a0e0a722b */ /* 0x000fd4000000400c */
[----:B------:R-:W-:-:S05]  /*0e50*/  IADD3 R4, P0, PT, R10, 0x1, RZ ;  /* 0x000000010a047810 */ /* 0x000fca0007f1e0ff */
[----:B------:R-:W-:-:S06]  /*0e60*/  IMAD.X R5, RZ, RZ, R11, P0 ;  /* 0x000000ffff057224 */ /* 0x000fcc00000e060b */
[----:B------:R-:W-:-:S08]  /*0e70*/  DFMA.RP R6, -R10, R4, R6 ;  /* 0x000000040a06722b */ /* 0x000fd00000008106 */
[----:B------:R-:W-:-:S06]  /*0e80*/  DSETP.GT.AND P0, PT, R6, RZ, PT ;  /* 0x000000ff0600722a */ /* 0x000fcc0003f04000 */
[----:B------:R-:W-:Y:S02]  /*0e90*/  FSEL R4, R4, R10, P0 ;  /* 0x0000000a04047208 */ /* 0x000fe40000000000 */
[----:B------:R-:W-:Y:S01]  /*0ea0*/  FSEL R5, R5, R11, P0 ;  /* 0x0000000b05057208 */ /* 0x000fe20000000000 */
[----:B------:R-:W-:Y:S06]  /*0eb0*/  BRA `(.L_x_18) ;  /* 0x0000000000647947 */ /* 0x000fec0003800000 */
.L_x_17:
[----:B------:R-:W-:-:S14]  /*0ec0*/  DSETP.NE.AND P0, PT, R6, RZ, PT ;  /* 0x000000ff0600722a */ /* 0x000fdc0003f05000 */
[----:B------:R-:W-:Y:S05]  /*0ed0*/  @!P0 BRA `(.L_x_19) ;  /* 0x0000000000588947 */ /* 0x000fea0003800000 */
[----:B------:R-:W-:-:S13]  /*0ee0*/  ISETP.GE.AND P0, PT, R7, RZ, PT ;  /* 0x000000ff0700720c */ /* 0x000fda0003f06270 */
[----:B------:R-:W-:Y:S02]  /*0ef0*/  @!P0 IMAD.MOV.U32 R4, RZ, RZ, 0x0 ;  /* 0x00000000ff048424 */ /* 0x000fe400078e00ff */
[----:B------:R-:W-:Y:S01]  /*0f00*/  @!P0 IMAD.MOV.U32 R5, RZ, RZ, -0x80000 ;  /* 0xfff80000ff058424 */ /* 0x000fe200078e00ff */
[----:B------:R-:W-:Y:S06]  /*0f10*/  @!P0 BRA `(.L_x_18) ;  /* 0x00000000004c8947 */ /* 0x000fec0003800000 */
[----:B------:R-:W-:-:S13]  /*0f20*/  ISETP.GT.AND P0, PT, R7, 0x7fefffff, PT ;  /* 0x7fefffff0700780c */ /* 0x000fda0003f04270 */
[----:B------:R-:W-:Y:S05]  /*0f30*/  @P0 BRA `(.L_x_19) ;  /* 0x0000000000400947 */ /* 0x000fea0003800000 */
[----:B------:R-:W-:Y:S01]  /*0f40*/  DMUL R6, R6, 8.11296384146066816958e+31 ;  /* 0x4690000006067828 */ /* 0x000fe20000000000 */
[----:B------:R-:W-:Y:S02]  /*0f50*/  IMAD.MOV.U32 R4, RZ, RZ, RZ ;  /* 0x000000ffff047224 */ /* 0x000fe400078e00ff */
[----:B------:R-:W-:Y:S02]  /*0f60*/  IMAD.MOV.U32 R10, RZ, RZ, 0x0 ;  /* 0x00000000ff0a7424 */ /* 0x000fe400078e00ff */
[----:B------:R-:W-:Y:S01]  /*0f70*/  IMAD.MOV.U32 R11, RZ, RZ, 0x3fd80000 ;  /* 0x3fd80000ff0b7424 */ /* 0x000fe200078e00ff */
[----:B------:R-:W0:Y:S02]  /*0f80*/  MUFU.RSQ64H R5, R7 ;  /* 0x0000000700057308 */ /* 0x000e240000001c00 */
[----:B0-----:R-:W-:-:S08]  /*0f90*/  DMUL R8, R4, R4 ;  /* 0x0000000404087228 */ /* 0x001fd00000000000 */
[----:B------:R-:W-:-:S08]  /*0fa0*/  DFMA R8, R6, -R8, 1 ;  /* 0x3ff000000608742b */ /* 0x000fd00000000808 */
[----:B------:R-:W-:Y:S02]  /*0fb0*/  DFMA R10, R8, R10, 0.5 ;  /* 0x3fe00000080a742b */ /* 0x000fe4000000000a */
[----:B------:R-:W-:-:S08]  /*0fc0*/  DMUL R8, R4, R8 ;  /* 0x0000000804087228 */ /* 0x000fd00000000000 */
[----:B------:R-:W-:-:S08]  /*0fd0*/  DFMA R8, R10, R8, R4 ;  /* 0x000000080a08722b */ /* 0x000fd00000000004 */
[----:B------:R-:W-:Y:S02]  /*0fe0*/  DMUL R4, R6, R8 ;  /* 0x0000000806047228 */ /* 0x000fe40000000000 */
[----:B------:R-:W-:-:S06]  /*0ff0*/  VIADD R9, R9, 0xfff00000 ;  /* 0xfff0000009097836 */ /* 0x000fcc0000000000 */
[----:B------:R-:W-:-:S08]  /*1000*/  DFMA R10, R4, -R4, R6 ;  /* 0x80000004040a722b */ /* 0x000fd00000000006 */
[----:B------:R-:W-:-:S10]  /*1010*/  DFMA R4, R8, R10, R4 ;  /* 0x0000000a0804722b */ /* 0x000fd40000000004 */
[----:B------:R-:W-:Y:S01]  /*1020*/  VIADD R5, R5, 0xfcb00000 ;  /* 0xfcb0000005057836 */ /* 0x000fe20000000000 */
[----:B------:R-:W-:Y:S06]  /*1030*/  BRA `(.L_x_18) ;  /* 0x0000000000047947 */ /* 0x000fec0003800000 */
.L_x_19:
[----:B------:R-:W-:-:S11]  /*1040*/  DADD R4, R6, R6 ;  /* 0x0000000006047229 */ /* 0x000fd60000000006 */
.L_x_18:
[----:B------:R-:W-:-:S04]  /*1050*/  IMAD.MOV.U32 R3, RZ, RZ, 0x0 ;  /* 0x00000000ff037424 */ /* 0x000fc800078e00ff */
[----:B------:R-:W-:Y:S05]  /*1060*/  RET.REL.NODEC R2 `(_Z15compare_resumesPKjPKiiS0_iPd) ;  /* 0xffffffec02e47950 */ /* 0x000fea0003c3ffff */
.L_x_20:
        /* <DEDUP_REMOVED lines=9> */
.L_x_22:


//--------------------- .nv.shared._ZN3cub18CUB_300001_SM_10006detail11EmptyKernelIvEEvv --------------------------
	.section	.nv.shared._ZN3cub18CUB_300001_SM_10006detail11EmptyKernelIvEEvv,"aw",@nobits
	.sectionflags	@""
	.align	16
	.zero		1024


//--------------------- .nv.shared.reserved.0     --------------------------
	.section	.nv.shared.reserved.0,"aw",@nobits
	.weak		__nv_reservedSMEM_offset_0_alias
	.size		__nv_reservedSMEM_offset_0_alias, 0, 64
	.other		__nv_reservedSMEM_offset_0_alias,@"STO_CUDA_RESERVED_SHARED STV_DEFAULT"
__nv_reservedSMEM_offset_0_alias:
	.zero		0
	.zero		64


//--------------------- .nv.global                --------------------------
	.section	.nv.global,"aw",@nobits
.nv.global:
	.type		_ZN34_INTERNAL_98129eda_4_k_cu_020c6d7f6thrust24THRUST_300001_SM_1000_NS3seqE,@object
	.size		_ZN34_INTERNAL_98129eda_4_k_cu_020c6d7f6thrust24THRUST_300001_SM_1000_NS3seqE,(_ZN34_INTERNAL_98129eda_4_k_cu_020c6d7f4cuda3std3__48in_placeE - _ZN34_INTERNAL_98129eda_4_k_cu_020c6d7f6thrust24THRUST_300001_SM_1000_NS3seqE)
_ZN34_INTERNAL_98129eda_4_k_cu_020c6d7f6thrust24THRUST_300001_SM_1000_NS3seqE:
	.zero		1
	.type		_ZN34_INTERNAL_98129eda_4_k_cu_020c6d7f4cuda3std3__48in_placeE,@object
	.size		_ZN34_INTERNAL_98129eda_4_k_cu_020c6d7f4cuda3std3__48in_placeE,(_ZN34_INTERNAL_98129eda_4_k_cu_020c6d7f4cuda3std6ranges3__45__cpo4sizeE - _ZN34_INTERNAL_98129eda_4_k_cu_020c6d7f4cuda3std3__48in_placeE)
_ZN34_INTERNAL_98129eda_4_k_cu_020c6d7f4cuda3std3__48in_placeE:
	.zero		1
	.type		_ZN34_INTERNAL_98129eda_4_k_cu_020c6d7f4cuda3std6ranges3__45__cpo4sizeE,@object
	.size		_ZN34_INTERNAL_98129eda_4_k_cu_020c6d7f4cuda3std6ranges3__45__cpo4sizeE,(_ZN34_INTERNAL_98129eda_4_k_cu_020c6d7f6thrust24THRUST_300001_SM_1000_NS12placeholders2_3E - _ZN34_INTERNAL_98129eda_4_k_cu_020c6d7f4cuda3std6ranges3__45__cpo4sizeE)
_ZN34_INTERNAL_98129eda_4_k_cu_020c6d7f4cuda3std6ranges3__45__cpo4sizeE:
	.zero		1
	.type		_ZN34_INTERNAL_98129eda_4_k_cu_020c6d7f6thrust24THRUST_300001_SM_1000_NS12placeholders2_3E,@object
	.size		_ZN34_INTERNAL_98129eda_4_k_cu_020c6d7f6thrust24THRUST_300001_SM_1000_NS12placeholders2_3E,(_ZN34_INTERNAL_98129eda_4_k_cu_020c6d7f4cuda3std3__45__cpo6cbeginE - _ZN34_INTERNAL_98129eda_4_k_cu_020c6d7f6thrust24THRUST_300001_SM_1000_NS12placeholders2_3E)
_ZN34_INTERNAL_98129eda_4_k_cu_020c6d7f6thrust24THRUST_300001_SM_1000_NS12placeholders2_3E:
	.zero		1
	.type		_ZN34_INTERNAL_98129eda_4_k_cu_020c6d7f4cuda3std3__45__cpo6cbeginE,@object
	.size		_ZN34_INTERNAL_98129eda_4_k_cu_020c6d7f4cuda3std3__45__cpo6cbeginE,(_ZN34_INTERNAL_98129eda_4_k_cu_020c6d7f4cuda3std6ranges3__45__cpo6cbeginE - _ZN34_INTERNAL_98129eda_4_k_cu_020c6d7f4cuda3std3__45__cpo6cbeginE)
_ZN34_INTERNAL_98129eda_4_k_cu_020c6d7f4cuda3std3__45__cpo6cbeginE:
	.zero		1
	.type		_ZN34_INTERNAL_98129eda_4_k_cu_020c6d7f4cuda3std6ranges3__45__cpo6cbeginE,@object
	.size		_ZN34_INTERNAL_98129eda_4_k_cu_020c6d7f4cuda3std6ranges3__45__cpo6cbeginE,(_ZN34_INTERNAL_98129eda_4_k_cu_020c6d7f6thrust24THRUST_300001_SM_1000_NS12placeholders2_7E - _ZN34_INTERNAL_98129eda_4_k_cu_020c6d7f4cuda3std6ranges3__45__cpo6cbeginE)
_ZN34_INTERNAL_98129eda_4_k_cu_020c6d7f4cuda3std6ranges3__45__cpo6cbeginE:
	.zero		1
	.type		_ZN34_INTERNAL_98129eda_4_k_cu_020c6d7f6thrust24THRUST_300001_SM_1000_NS12placeholders2_7E,@object
	.size		_ZN34_INTERNAL_98129eda_4_k_cu_020c6d7f6thrust24THRUST_300001_SM_1000_NS12placeholders2_7E,(_ZN34_INTERNAL_98129eda_4_k_cu_020c6d7f4cuda3std3__45__cpo7crbeginE - _ZN34_INTERNAL_98129eda_4_k_cu_020c6d7f6thrust24THRUST_300001_SM_1000_NS12placeholders2_7E)
_ZN34_INTERNAL_98129eda_4_k_cu_020c6d7f6thrust24THRUST_300001_SM_1000_NS12placeholders2_7E:
	.zero		1
	.type		_ZN34_INTERNAL_98129eda_4_k_cu_020c6d7f4cuda3std3__45__cpo7crbeginE,@object
	.size		_ZN34_INTERNAL_98129eda_4_k_cu_020c6d7f4cuda3std3__45__cpo7crbeginE,(_ZN34_INTERNAL_98129eda_4_k_cu_020c6d7f4cuda3std6ranges3__45__cpo4nextE - _ZN34_INTERNAL_98129eda_4_k_cu_020c6d7f4cuda3std3__45__cpo7crbeginE)
_ZN34_INTERNAL_98129eda_4_k_cu_020c6d7f4cuda3std3__45__cpo7crbeginE:
	.zero		1
	.type		_ZN34_INTERNAL_98129eda_4_k_cu_020c6d7f4cuda3std6ranges3__45__cpo4nextE,@object
	.size		_ZN34_INTERNAL_98129eda_4_k_cu_020c6d7f4cuda3std6ranges3__45__cpo4nextE,(_ZN34_INTERNAL_98129eda_4_k_cu_020c6d7f4cuda3std6ranges3__45__cpo4swapE - _ZN34_INTERNAL_98129eda_4_k_cu_020c6d7f4cuda3std6ranges3__45__cpo4nextE)
_ZN34_INTERNAL_98129eda_4_k_cu_020c6d7f4cuda3std6ranges3__45__cpo4nextE:
	.zero		1
	.type		_ZN34_INTERNAL_98129eda_4_k_cu_020c6d7f4cuda3std6ranges3__45__cpo4swapE,@object
	.size		_ZN34_INTERNAL_98129eda_4_k_cu_020c6d7f4cuda3std6ranges3__45__cpo4swapE,(_ZN34_INTERNAL_98129eda_4_k_cu_020c6d7f6thrust24THRUST_300001_SM_1000_NS8cuda_cub10par_nosyncE - _ZN34_INTERNAL_98129eda_4_k_cu_020c6d7f4cuda3std6ranges3__45__cpo4swapE)
_ZN34_INTERNAL_98129eda_4_k_cu_020c6d7f4cuda3std6ranges3__45__cpo4swapE:
	.zero		1
	.type		_ZN34_INTERNAL_98129eda_4_k_cu_020c6d7f6thrust24THRUST_300001_SM_1000_NS8cuda_cub10par_nosyncE,@object
	.size		_ZN34_INTERNAL_98129eda_4_k_cu_020c6d7f6thrust24THRUST_300001_SM_1000_NS8cuda_cub10par_nosyncE,(_ZN34_INTERNAL_98129eda_4_k_cu_020c6d7f6thrust24THRUST_300001_SM_1000_NS12placeholders2_9E - _ZN34_INTERNAL_98129eda_4_k_cu_020c6d7f6thrust24THRUST_300001_SM_1000_NS8cuda_cub10par_nosyncE)
_ZN34_INTERNAL_98129eda_4_k_cu_020c6d7f6thrust24THRUST_300001_SM_1000_NS8cuda_cub10par_nosyncE:
	.zero		1
	.type		_ZN34_INTERNAL_98129eda_4_k_cu_020c6d7f6thrust24THRUST_300001_SM_1000_NS12placeholders2_9E,@object
	.size		_ZN34_INTERNAL_98129eda_4_k_cu_020c6d7f6thrust24THRUST_300001_SM_1000_NS12placeholders2_9E,(_ZN34_INTERNAL_98129eda_4_k_cu_020c6d7f4cuda3std3__436_GLOBAL__N__98129eda_4_k_cu_020c6d7f6ignoreE - _ZN34_INTERNAL_98129eda_4_k_cu_020c6d7f6thrust24THRUST_300001_SM_1000_NS12placeholders2_9E)
_ZN34_INTERNAL_98129eda_4_k_cu_020c6d7f6thrust24THRUST_300001_SM_1000_NS12placeholders2_9E:
	.zero		1
	.type		_ZN34_INTERNAL_98129eda_4_k_cu_020c6d7f4cuda3std3__436_GLOBAL__N__98129eda_4_k_cu_020c6d7f6ignoreE,@object
	.size		_ZN34_INTERNAL_98129eda_4_k_cu_020c6d7f4cuda3std3__436_GLOBAL__N__98129eda_4_k_cu_020c6d7f6ignoreE,(_ZN34_INTERNAL_98129eda_4_k_cu_020c6d7f4cuda3std6ranges3__45__cpo4dataE - _ZN34_INTERNAL_98129eda_4_k_cu_020c6d7f4cuda3std3__436_GLOBAL__N__98129eda_4_k_cu_020c6d7f6ignoreE)
_ZN34_INTERNAL_98129eda_4_k_cu_020c6d7f4cuda3std3__436_GLOBAL__N__98129eda_4_k_cu_020c6d7f6ignoreE:
	.zero		1
	.type		_ZN34_INTERNAL_98129eda_4_k_cu_020c6d7f4cuda3std6ranges3__45__cpo4dataE,@object
	.size		_ZN34_INTERNAL_98129eda_4_k_cu_020c6d7f4cuda3std6ranges3__45__cpo4dataE,(_ZN34_INTERNAL_98129eda_4_k_cu_020c6d7f6thrust24THRUST_300001_SM_1000_NS12placeholders2_1E - _ZN34_INTERNAL_98129eda_4_k_cu_020c6d7f4cuda3std6ranges3__45__cpo4dataE)
_ZN34_INTERNAL_98129eda_4_k_cu_020c6d7f4cuda3std6ranges3__45__cpo4dataE:
	.zero		1
	.type		_ZN34_INTERNAL_98129eda_4_k_cu_020c6d7f6thrust24THRUST_300001_SM_1000_NS12placeholders2_1E,@object
	.size		_ZN34_INTERNAL_98129eda_4_k_cu_020c6d7f6thrust24THRUST_300001_SM_1000_NS12placeholders2_1E,(_ZN34_INTERNAL_98129eda_4_k_cu_020c6d7f4cuda3std3__45__cpo5beginE - _ZN34_INTERNAL_98129eda_4_k_cu_020c6d7f6thrust24THRUST_300001_SM_1000_NS12placeholders2_1E)
_ZN34_INTERNAL_98129eda_4_k_cu_020c6d7f6thrust24THRUST_300001_SM_1000_NS12placeholders2_1E:
	.zero		1
	.type		_ZN34_INTERNAL_98129eda_4_k_cu_020c6d7f4cuda3std3__45__cpo5beginE,@object
	.size		_ZN34_INTERNAL_98129eda_4_k_cu_020c6d7f4cuda3std3__45__cpo5beginE,(_ZN34_INTERNAL_98129eda_4_k_cu_020c6d7f4cuda3std6ranges3__45__cpo5beginE - _ZN34_INTERNAL_98129eda_4_k_cu_020c6d7f4cuda3std3__45__cpo5beginE)
_ZN34_INTERNAL_98129eda_4_k_cu_020c6d7f4cuda3std3__45__cpo5beginE:
	.zero		1
	.type		_ZN34_INTERNAL_98129eda_4_k_cu_020c6d7f4cuda3std6ranges3__45__cpo5beginE,@object
	.size		_ZN34_INTERNAL_98129eda_4_k_cu_020c6d7f4cuda3std6ranges3__45__cpo5beginE,(_ZN34_INTERNAL_98129eda_4_k_cu_020c6d7f6thrust24THRUST_300001_SM_1000_NS12placeholders2_5E - _ZN34_INTERNAL_98129eda_4_k_cu_020c6d7f4cuda3std6ranges3__45__cpo5beginE)
_ZN34_INTERNAL_98129eda_4_k_cu_020c6d7f4cuda3std6ranges3__45__cpo5beginE:
	.zero		1
	.type		_ZN34_INTERNAL_98129eda_4_k_cu_020c6d7f6thrust24THRUST_300001_SM_1000_NS12placeholders2_5E,@object
	.size		_ZN34_INTERNAL_98129eda_4_k_cu_020c6d7f6thrust24THRUST_300001_SM_1000_NS12placeholders2_5E,(_ZN34_INTERNAL_98129eda_4_k_cu_020c6d7f4cuda3std3__45__cpo6rbeginE - _ZN34_INTERNAL_98129eda_4_k_cu_020c6d7f6thrust24THRUST_300001_SM_1000_NS12placeholders2_5E)
_ZN34_INTERNAL_98129eda_4_k_cu_020c6d7f6thrust24THRUST_300001_SM_1000_NS12placeholders2_5E:
	.zero		1
	.type		_ZN34_INTERNAL_98129eda_4_k_cu_020c6d7f4cuda3std3__45__cpo6rbeginE,@object
	.size		_ZN34_INTERNAL_98129eda_4_k_cu_020c6d7f4cuda3std3__45__cpo6rbeginE,(_ZN34_INTERNAL_98129eda_4_k_cu_020c6d7f4cuda3std6ranges3__45__cpo7advanceE - _ZN34_INTERNAL_98129eda_4_k_cu_020c6d7f4cuda3std3__45__cpo6rbeginE)
_ZN34_INTERNAL_98129eda_4_k_cu_020c6d7f4cuda3std3__45__cpo6rbeginE:
	.zero		1
	.type		_ZN34_INTERNAL_98129eda_4_k_cu_020c6d7f4cuda3std6ranges3__45__cpo7advanceE,@object
	.size		_ZN34_INTERNAL_98129eda_4_k_cu_020c6d7f4cuda3std6ranges3__45__cpo7advanceE,(_ZN34_INTERNAL_98129eda_4_k_cu_020c6d7f4cuda3std3__47nulloptE - _ZN34_INTERNAL_98129eda_4_k_cu_020c6d7f4cuda3std6ranges3__45__cpo7advanceE)
_ZN34_INTERNAL_98129eda_4_k_cu_020c6d7f4cuda3std6ranges3__45__cpo7advanceE:
	.zero		1
	.type		_ZN34_INTERNAL_98129eda_4_k_cu_020c6d7f4cuda3std3__47nulloptE,@object
	.size		_ZN34_INTERNAL_98129eda_4_k_cu_020c6d7f4cuda3std3__47nulloptE,(_ZN34_INTERNAL_98129eda_4_k_cu_020c6d7f4cuda3std6ranges3__45__cpo8distanceE - _ZN34_INTERNAL_98129eda_4_k_cu_020c6d7f4cuda3std3__47nulloptE)
_ZN34_INTERNAL_98129eda_4_k_cu_020c6d7f4cuda3std3__47nulloptE:
	.zero		1
	.type		_ZN34_INTERNAL_98129eda_4_k_cu_020c6d7f4cuda3std6ranges3__45__cpo8distanceE,@object
	.size		_ZN34_INTERNAL_98129eda_4_k_cu_020c6d7f4cuda3std6ranges3__45__cpo8distanceE,(_ZN34_INTERNAL_98129eda_4_k_cu_020c6d7f6thrust24THRUST_300001_SM_1000_NS12placeholders3_10E - _ZN34_INTERNAL_98129eda_4_k_cu_020c6d7f4cuda3std6ranges3__45__cpo8distanceE)
_ZN34_INTERNAL_98129eda_4_k_cu_020c6d7f4cuda3std6ranges3__45__cpo8distanceE:
	.zero		1
	.type		_ZN34_INTERNAL_98129eda_4_k_cu_020c6d7f6thrust24THRUST_300001_SM_1000_NS12placeholders3_10E,@object
	.size		_ZN34_INTERNAL_98129eda_4_k_cu_020c6d7f6thrust24THRUST_300001_SM_1000_NS12placeholders3_10E,(_ZN34_INTERNAL_98129eda_4_k_cu_020c6d7f4cuda3std3__419piecewise_constructE - _ZN34_INTERNAL_98129eda_4_k_cu_020c6d7f6thrust24THRUST_300001_SM_1000_NS12placeholders3_10E)
_ZN34_INTERNAL_98129eda_4_k_cu_020c6d7f6thrust24THRUST_300001_SM_1000_NS12placeholders3_10E:
	.zero		1
	.type		_ZN34_INTERNAL_98129eda_4_k_cu_020c6d7f4cuda3std3__419piecewise_constructE,@object
	.size		_ZN34_INTERNAL_98129eda_4_k_cu_020c6d7f4cuda3std3__419piecewise_constructE,(_ZN34_INTERNAL_98129eda_4_k_cu_020c6d7f4cuda3std6ranges3__45__cpo5cdataE - _ZN34_INTERNAL_98129eda_4_k_cu_020c6d7f4cuda3std3__419piecewise_constructE)
_ZN34_INTERNAL_98129eda_4_k_cu_020c6d7f4cuda3std3__419piecewise_constructE:
	.zero		1
	.type		_ZN34_INTERNAL_98129eda_4_k_cu_020c6d7f4cuda3std6ranges3__45__cpo5cdataE,@object
	.size		_ZN34_INTERNAL_98129eda_4_k_cu_020c6d7f4cuda3std6ranges3__45__cpo5cdataE,(_ZN34_INTERNAL_98129eda_4_k_cu_020c6d7f6thrust24THRUST_300001_SM_1000_NS12placeholders2_2E - _ZN34_INTERNAL_98129eda_4_k_cu_020c6d7f4cuda3std6ranges3__45__cpo5cdataE)
_ZN34_INTERNAL_98129eda_4_k_cu_020c6d7f4cuda3std6ranges3__45__cpo5cdataE:
	.zero		1
	.type		_ZN34_INTERNAL_98129eda_4_k_cu_020c6d7f6thrust24THRUST_300001_SM_1000_NS12placeholders2_2E,@object
	.size		_ZN34_INTERNAL_98129eda_4_k_cu_020c6d7f6thrust24THRUST_300001_SM_1000_NS12placeholders2_2E,(_ZN34_INTERNAL_98129eda_4_k_cu_020c6d7f4cuda3std3__45__cpo3endE - _ZN34_INTERNAL_98129eda_4_k_cu_020c6d7f6thrust24THRUST_300001_SM_1000_NS12placeholders2_2E)
_ZN34_INTERNAL_98129eda_4_k_cu_020c6d7f6thrust24THRUST_300001_SM_1000_NS12placeholders2_2E:
	.zero		1
	.type		_ZN34_INTERNAL_98129eda_4_k_cu_020c6d7f4cuda3std3__45__cpo3endE,@object
	.size		_ZN34_INTERNAL_98129eda_4_k_cu_020c6d7f4cuda3std3__45__cpo3endE,(_ZN34_INTERNAL_98129eda_4_k_cu_020c6d7f4cuda3std6ranges3__45__cpo3endE - _ZN34_INTERNAL_98129eda_4_k_cu_020c6d7f4cuda3std3__45__cpo3endE)
_ZN34_INTERNAL_98129eda_4_k_cu_020c6d7f4cuda3std3__45__cpo3endE:
	.zero		1
	.type		_ZN34_INTERNAL_98129eda_4_k_cu_020c6d7f4cuda3std6ranges3__45__cpo3endE,@object
	.size		_ZN34_INTERNAL_98129eda_4_k_cu_020c6d7f4cuda3std6ranges3__45__cpo3endE,(_ZN34_INTERNAL_98129eda_4_k_cu_020c6d7f6thrust24THRUST_300001_SM_1000_NS12placeholders2_6E - _ZN34_INTERNAL_98129eda_4_k_cu_020c6d7f4cuda3std6ranges3__45__cpo3endE)
_ZN34_INTERNAL_98129eda_4_k_cu_020c6d7f4cuda3std6ranges3__45__cpo3endE:
	.zero		1
	.type		_ZN34_INTERNAL_98129eda_4_k_cu_020c6d7f6thrust24THRUST_300001_SM_1000_NS12placeholders2_6E,@object
	.size		_ZN34_INTERNAL_98129eda_4_k_cu_020c6d7f6thrust24THRUST_300001_SM_1000_NS12placeholders2_6E,(_ZN34_INTERNAL_98129eda_4_k_cu_020c6d7f4cuda3std3__45__cpo4rendE - _ZN34_INTERNAL_98129eda_4_k_cu_020c6d7f6thrust24THRUST_300001_SM_1000_NS12placeholders2_6E)
_ZN34_INTERNAL_98129eda_4_k_cu_020c6d7f6thrust24THRUST_300001_SM_1000_NS12placeholders2_6E:
	.zero		1
	.type		_ZN34_INTERNAL_98129eda_4_k_cu_020c6d7f4cuda3std3__45__cpo4rendE,@object
	.size		_ZN34_INTERNAL_98129eda_4_k_cu_020c6d7f4cuda3std3__45__cpo4rendE,(_ZN34_INTERNAL_98129eda_4_k_cu_020c6d7f4cuda3std6ranges3__45__cpo9iter_swapE - _ZN34_INTERNAL_98129eda_4_k_cu_020c6d7f4cuda3std3__45__cpo4rendE)
_ZN34_INTERNAL_98129eda_4_k_cu_020c6d7f4cuda3std3__45__cpo4rendE:
	.zero		1
	.type		_ZN34_INTERNAL_98129eda_4_k_cu_020c6d7f4cuda3std6ranges3__45__cpo9iter_swapE,@object
	.size		_ZN34_INTERNAL_98129eda_4_k_cu_020c6d7f4cuda3std6ranges3__45__cpo9iter_swapE,(_ZN34_INTERNAL_98129eda_4_k_cu_020c6d7f4cuda3std3__48unexpectE - _ZN34_INTERNAL_98129eda_4_k_cu_020c6d7f4cuda3std6ranges3__45__cpo9iter_swapE)
_ZN34_INTERNAL_98129eda_4_k_cu_020c6d7f4cuda3std6ranges3__45__cpo9iter_swapE:
	.zero		1
	.type		_ZN34_INTERNAL_98129eda_4_k_cu_020c6d7f4cuda3std3__48unexpectE,@object
	.size		_ZN34_INTERNAL_98129eda_4_k_cu_020c6d7f4cuda3std3__48unexpectE,(_ZN34_INTERNAL_98129eda_4_k_cu_020c6d7f6thrust24THRUST_300001_SM_1000_NS8cuda_cub3parE - _ZN34_INTERNAL_98129eda_4_k_cu_020c6d7f4cuda3std3__48unexpectE)
_ZN34_INTERNAL_98129eda_4_k_cu_020c6d7f4cuda3std3__48unexpectE:
	.zero		1
	.type		_ZN34_INTERNAL_98129eda_4_k_cu_020c6d7f6thrust24THRUST_300001_SM_1000_NS8cuda_cub3parE,@object
	.size		_ZN34_INTERNAL_98129eda_4_k_cu_020c6d7f6thrust24THRUST_300001_SM_1000_NS8cuda_cub3parE,(_ZN34_INTERNAL_98129eda_4_k_cu_020c6d7f6thrust24THRUST_300001_SM_1000_NS12placeholders2_4E - _ZN34_INTERNAL_98129eda_4_k_cu_020c6d7f6thrust24THRUST_300001_SM_1000_NS8cuda_cub3parE)
_ZN34_INTERNAL_98129eda_4_k_cu_020c6d7f6thrust24THRUST_300001_SM_1000_NS8cuda_cub3parE:
	.zero		1
	.type		_ZN34_INTERNAL_98129eda_4_k_cu_020c6d7f6thrust24THRUST_300001_SM_1000_NS12placeholders2_4E,@object
	.size		_ZN34_INTERNAL_98129eda_4_k_cu_020c6d7f6thrust24THRUST_300001_SM_1000_NS12placeholders2_4E,(_ZN34_INTERNAL_98129eda_4_k_cu_020c6d7f4cuda3std3__45__cpo4cendE - _ZN34_INTERNAL_98129eda_4_k_cu_020c6d7f6thrust24THRUST_300001_SM_1000_NS12placeholders2_4E)
_ZN34_INTERNAL_98129eda_4_k_cu_020c6d7f6thrust24THRUST_300001_SM_1000_NS12placeholders2_4E:
	.zero		1
	.type		_ZN34_INTERNAL_98129eda_4_k_cu_020c6d7f4cuda3std3__45__cpo4cendE,@object
	.size		_ZN34_INTERNAL_98129eda_4_k_cu_020c6d7f4cuda3std3__45__cpo4cendE,(_ZN34_INTERNAL_98129eda_4_k_cu_020c6d7f4cuda3std6ranges3__45__cpo4cendE - _ZN34_INTERNAL_98129eda_4_k_cu_020c6d7f4cuda3std3__45__cpo4cendE)
_ZN34_INTERNAL_98129eda_4_k_cu_020c6d7f4cuda3std3__45__cpo4cendE:
	.zero		1
	.type		_ZN34_INTERNAL_98129eda_4_k_cu_020c6d7f4cuda3std6ranges3__45__cpo4cendE,@object
	.size		_ZN34_INTERNAL_98129eda_4_k_cu_020c6d7f4cuda3std6ranges3__45__cpo4cendE,(_ZN34_INTERNAL_98129eda_4_k_cu_020c6d7f4cuda3std3__420unreachable_sentinelE - _ZN34_INTERNAL_98129eda_4_k_cu_020c6d7f4cuda3std6ranges3__45__cpo4cendE)
_ZN34_INTERNAL_98129eda_4_k_cu_020c6d7f4cuda3std6ranges3__45__cpo4cendE:
	.zero		1
	.type		_ZN34_INTERNAL_98129eda_4_k_cu_020c6d7f4cuda3std3__420unreachable_sentinelE,@object
	.size		_ZN34_INTERNAL_98129eda_4_k_cu_020c6d7f4cuda3std3__420unreachable_sentinelE,(_ZN34_INTERNAL_98129eda_4_k_cu_020c6d7f4cuda3std6ranges3__45__cpo5ssizeE - _ZN34_INTERNAL_98129eda_4_k_cu_020c6d7f4cuda3std3__420unreachable_sentinelE)
_ZN34_INTERNAL_98129eda_4_k_cu_020c6d7f4cuda3std3__420unreachable_sentinelE:
	.zero		1
	.type		_ZN34_INTERNAL_98129eda_4_k_cu_020c6d7f4cuda3std6ranges3__45__cpo5ssizeE,@object
	.size		_ZN34_INTERNAL_98129eda_4_k_cu_020c6d7f4cuda3std6ranges3__45__cpo5ssizeE,(_ZN34_INTERNAL_98129eda_4_k_cu_020c6d7f6thrust24THRUST_300001_SM_1000_NS12placeholders2_8E - _ZN34_INTERNAL_98129eda_4_k_cu_020c6d7f4cuda3std6ranges3__45__cpo5ssizeE)
_ZN34_INTERNAL_98129eda_4_k_cu_020c6d7f4cuda3std6ranges3__45__cpo5ssizeE:
	.zero		1
	.type		_ZN34_INTERNAL_98129eda_4_k_cu_020c6d7f6thrust24THRUST_300001_SM_1000_NS12placeholders2_8E,@object
	.size		_ZN34_INTERNAL_98129eda_4_k_cu_020c6d7f6thrust24THRUST_300001_SM_1000_NS12placeholders2_8E,(_ZN34_INTERNAL_98129eda_4_k_cu_020c6d7f4cuda3std3__45__cpo5crendE - _ZN34_INTERNAL_98129eda_4_k_cu_020c6d7f6thrust24THRUST_300001_SM_1000_NS12placeholders2_8E)
_ZN34_INTERNAL_98129eda_4_k_cu_020c6d7f6thrust24THRUST_300001_SM_1000_NS12placeholders2_8E:
	.zero		1
	.type		_ZN34_INTERNAL_98129eda_4_k_cu_020c6d7f4cuda3std3__45__cpo5crendE,@object
	.size		_ZN34_INTERNAL_98129eda_4_k_cu_020c6d7f4cuda3std3__45__cpo5crendE,(_ZN34_INTERNAL_98129eda_4_k_cu_020c6d7f4cuda3std6ranges3__45__cpo4prevE - _ZN34_INTERNAL_98129eda_4_k_cu_020c6d7f4cuda3std3__45__cpo5crendE)
_ZN34_INTERNAL_98129eda_4_k_cu_020c6d7f4cuda3std3__45__cpo5crendE:
	.zero		1
	.type		_ZN34_INTERNAL_98129eda_4_k_cu_020c6d7f4cuda3std6ranges3__45__cpo4prevE,@object
	.size		_ZN34_INTERNAL_98129eda_4_k_cu_020c6d7f4cuda3std6ranges3__45__cpo4prevE,(_ZN34_INTERNAL_98129eda_4_k_cu_020c6d7f4cuda3std6ranges3__45__cpo9iter_moveE - _ZN34_INTERNAL_98129eda_4_k_cu_020c6d7f4cuda3std6ranges3__45__cpo4prevE)
_ZN34_INTERNAL_98129eda_4_k_cu_020c6d7f4cuda3std6ranges3__45__cpo4prevE:
	.zero		1
	.type		_ZN34_INTERNAL_98129eda_4_k_cu_020c6d7f4cuda3std6ranges3__45__cpo9iter_moveE,@object
	.size		_ZN34_INTERNAL_98129eda_4_k_cu_020c6d7f4cuda3std6ranges3__45__cpo9iter_moveE,(_ZN34_INTERNAL_98129eda_4_k_cu_020c6d7f6thrust24THRUST_300001_SM_1000_NS6system6detail10sequential3seqE - _ZN34_INTERNAL_98129eda_4_k_cu_020c6d7f4cuda3std6ranges3__45__cpo9iter_moveE)
_ZN34_INTERNAL_98129eda_4_k_cu_020c6d7f4cuda3std6ranges3__45__cpo9iter_moveE:
	.zero		1
	.type		_ZN34_INTERNAL_98129eda_4_k_cu_020c6d7f6thrust24THRUST_300001_SM_1000_NS6system6detail10sequential3seqE,@object
	.size		_ZN34_INTERNAL_98129eda_4_k_cu_020c6d7f6thrust24THRUST_300001_SM_1000_NS6system6detail10sequential3seqE,(.L_31 - _ZN34_INTERNAL_98129eda_4_k_cu_020c6d7f6thrust24THRUST_300001_SM_1000_NS6system6detail10sequential3seqE)
_ZN34_INTERNAL_98129eda_4_k_cu_020c6d7f6thrust24THRUST_300001_SM_1000_NS6system6detail10sequential3seqE:
	.zero		1
.L_31:


//--------------------- .nv.shared._Z15compare_resumesPKjPKiiS0_iPd --------------------------
	.section	.nv.shared._Z15compare_resumesPKjPKiiS0_iPd,"aw",@nobits
	.sectionflags	@""
	.align	16
.nv.shared._Z15compare_resumesPKjPKiiS0_iPd:
	.zero		1040


//--------------------- .nv.constant0._ZN3cub18CUB_300001_SM_10006detail11EmptyKernelIvEEvv --------------------------
	.section	.nv.constant0._ZN3cub18CUB_300001_SM_10006detail11EmptyKernelIvEEvv,"a",@progbits
	.sectionflags	@""
	.align	4
.nv.constant0._ZN3cub18CUB_300001_SM_10006detail11EmptyKernelIvEEvv:
	.zero		896


//--------------------- .nv.constant0._Z15compare_resumesPKjPKiiS0_iPd --------------------------
	.section	.nv.constant0._Z15compare_resumesPKjPKiiS0_iPd,"a",@progbits
	.sectionflags	@""
	.align	4
.nv.constant0._Z15compare_resumesPKjPKiiS0_iPd:
	.zero		944


//--------------------- SYMBOLS --------------------------

	.type		.nv.reservedSmem.offset0,@object
	.size		.nv.reservedSmem.offset0,0x4
	.type		.nv.reservedSmem.cap,@object
	.size		.nv.reservedSmem.cap,0x4
